	.target	sm_90a

	.elftype	@"ET_EXEC"


//--------------------- .note.nv.tkinfo           --------------------------
	.section	.note.nv.tkinfo,"",@"SHT_NOTE"
	.sectionflags	@"SHF_NOTE_NV_TKINFO"
	.tkinfo
        /*0018*/ 	.word	0x00000002
        /*0030*/ 	.string	""
        /*0030*/ 	.string	"ptxas"
        /*0030*/ 	.string	"Cuda compilation tools, release 13.0, V13.0.88"
        /*0030*/ 	.string	"Build cuda_13.0.r13.0/compiler.36424714_0"
        /*0030*/ 	.string	"-arch sm_90a -m 64 "



//--------------------- .note.nv.cuinfo           --------------------------
	.section	.note.nv.cuinfo,"",@"SHT_NOTE"
	.sectionflags	@"SHF_NOTE_NV_CUINFO"
        /*0018*/ 	.short	0x0002
        /*001a*/ 	.short	0x005a
        /*001c*/ 	.short	0x0082
	.zero		2


//--------------------- .nv.info                  --------------------------
	.section	.nv.info,"",@"SHT_CUDA_INFO"
	.align	4


	//----- nvinfo : EIATTR_REGCOUNT
	.align		4
        /*0000*/ 	.byte	0x04, 0x2f
        /*0002*/ 	.short	(.L_15 - .L_14)
	.align		4
.L_14:
        /*0004*/ 	.word	index@(_ZN7cutlass13device_kernelINS_4gemm6kernel13GemmUniversalIN4cute5tupleIJiiiiEEENS1_10collective13CollectiveMmaINS1_34MainloopSm90TmaGmmaWarpSpecializedILi5ENS5_IJNS4_1CILi2EEENSA_ILi1EEESC_EEENS1_32KernelTmaWarpSpecializedPingpongEEENS5_IJNSA_ILi64EEENSA_ILi256EEENSA_ILi128EEEEEEaNS5_IJlSC_lEEEaSK_NS4_8TiledMMAINS4_8MMA_AtomIJNS4_4SM904GMMA27MMA_64x256x32_S32S8S8_SS_TNEEEENS4_6LayoutINS5_IJSC_SC_SC_EEENS5_IJNSA_ILi0EEEST_ST_EEEEENS5_IJNS4_10UnderscoreESW_SW_EEEEENS4_13SM90_TMA_LOADENS4_14ComposedLayoutINS4_7SwizzleILi3ELi4ELi3EEENS4_18smem_ptr_flag_bitsILi8EEENSR_INS5_IJNSA_ILi8EEESI_EEENS5_IJSI_SC_EEEEEEEvNS4_8identityENS4_23SM90_TMA_LOAD_MULTICASTES19_vS1A_EENS_8epilogue10collective6detail29Sm90TmaWarpSpecializedAdapterINS1E_15DefaultEpilogueIaSK_SK_NS1D_6thread17LinearCombinationIaLi1EiiLNS1I_9ScaleType4KindE0ELNS_15FloatRoundStyleE2EaEENS1_15EpilogueDefaultEEEEEvvEEEEvNT_6ParamsE)
        /*0008*/ 	.word	0x000000a8


	//----- nvinfo : EIATTR_FRAME_SIZE
	.align		4
.L_15:
        /*000c*/ 	.byte	0x04, 0x11
        /*000e*/ 	.short	(.L_17 - .L_16)
	.align		4
.L_16:
        /*0010*/ 	.word	index@(_ZN7cutlass13device_kernelINS_4gemm6kernel13GemmUniversalIN4cute5tupleIJiiiiEEENS1_10collective13CollectiveMmaINS1_34MainloopSm90TmaGmmaWarpSpecializedILi5ENS5_IJNS4_1CILi2EEENSA_ILi1EEESC_EEENS1_32KernelTmaWarpSpecializedPingpongEEENS5_IJNSA_ILi64EEENSA_ILi256EEENSA_ILi128EEEEEEaNS5_IJlSC_lEEEaSK_NS4_8TiledMMAINS4_8MMA_AtomIJNS4_4SM904GMMA27MMA_64x256x32_S32S8S8_SS_TNEEEENS4_6LayoutINS5_IJSC_SC_SC_EEENS5_IJNSA_ILi0EEEST_ST_EEEEENS5_IJNS4_10UnderscoreESW_SW_EEEEENS4_13SM90_TMA_LOADENS4_14ComposedLayoutINS4_7SwizzleILi3ELi4ELi3EEENS4_18smem_ptr_flag_bitsILi8EEENSR_INS5_IJNSA_ILi8EEESI_EEENS5_IJSI_SC_EEEEEEEvNS4_8identityENS4_23SM90_TMA_LOAD_MULTICASTES19_vS1A_EENS_8epilogue10collective6detail29Sm90TmaWarpSpecializedAdapterINS1E_15DefaultEpilogueIaSK_SK_NS1D_6thread17LinearCombinationIaLi1EiiLNS1I_9ScaleType4KindE0ELNS_15FloatRoundStyleE2EaEENS1_15EpilogueDefaultEEEEEvvEEEEvNT_6ParamsE)
        /*0014*/ 	.word	0x00000008


	//----- nvinfo : EIATTR_MIN_STACK_SIZE
	.align		4
.L_17:
        /*0018*/ 	.byte	0x04, 0x12
        /*001a*/ 	.short	(.L_19 - .L_18)
	.align		4
.L_18:
        /*001c*/ 	.word	index@(_ZN7cutlass13device_kernelINS_4gemm6kernel13GemmUniversalIN4cute5tupleIJiiiiEEENS1_10collective13CollectiveMmaINS1_34MainloopSm90TmaGmmaWarpSpecializedILi5ENS5_IJNS4_1CILi2EEENSA_ILi1EEESC_EEENS1_32KernelTmaWarpSpecializedPingpongEEENS5_IJNSA_ILi64EEENSA_ILi256EEENSA_ILi128EEEEEEaNS5_IJlSC_lEEEaSK_NS4_8TiledMMAINS4_8MMA_AtomIJNS4_4SM904GMMA27MMA_64x256x32_S32S8S8_SS_TNEEEENS4_6LayoutINS5_IJSC_SC_SC_EEENS5_IJNSA_ILi0EEEST_ST_EEEEENS5_IJNS4_10UnderscoreESW_SW_EEEEENS4_13SM90_TMA_LOADENS4_14ComposedLayoutINS4_7SwizzleILi3ELi4ELi3EEENS4_18smem_ptr_flag_bitsILi8EEENSR_INS5_IJNSA_ILi8EEESI_EEENS5_IJSI_SC_EEEEEEEvNS4_8identityENS4_23SM90_TMA_LOAD_MULTICASTES19_vS1A_EENS_8epilogue10collective6detail29Sm90TmaWarpSpecializedAdapterINS1E_15DefaultEpilogueIaSK_SK_NS1D_6thread17LinearCombinationIaLi1EiiLNS1I_9ScaleType4KindE0ELNS_15FloatRoundStyleE2EaEENS1_15EpilogueDefaultEEEEEvvEEEEvNT_6ParamsE)
        /*0020*/ 	.word	0x00000008
.L_19:


//--------------------- .nv.compat                --------------------------
	.section	.nv.compat,"",@"SHT_CUDA_COMPAT_INFO"
	.align	4
        /*0000*/ 	.byte	0x02, 0x09, 0x01, 0x00, 0x02, 0x02, 0x04, 0x00, 0x02, 0x05, 0x05, 0x00, 0x03, 0x07, 0x01, 0x01
        /*0010*/ 	.byte	0x02, 0x03, 0x01, 0x00, 0x02, 0x06, 0x01, 0x00, 0x04, 0x0b, 0x08, 0x00, 0x00, 0x00, 0x00, 0x00
        /*0020*/ 	.byte	0x00, 0x00, 0x00, 0x00


//--------------------- .nv.info._ZN7cutlass13device_kernelINS_4gemm6kernel13GemmUniversalIN4cute5tupleIJiiiiEEENS1_10collective13CollectiveMmaINS1_34MainloopSm90TmaGmmaWarpSpecializedILi5ENS5_IJNS4_1CILi2EEENSA_ILi1EEESC_EEENS1_32KernelTmaWarpSpecializedPingpongEEENS5_IJNSA_ILi64EEENSA_ILi256EEENSA_ILi128EEEEEEaNS5_IJlSC_lEEEaSK_NS4_8TiledMMAINS4_8MMA_AtomIJNS4_4SM904GMMA27MMA_64x256x32_S32S8S8_SS_TNEEEENS4_6LayoutINS5_IJSC_SC_SC_EEENS5_IJNSA_ILi0EEEST_ST_EEEEENS5_IJNS4_10UnderscoreESW_SW_EEEEENS4_13SM90_TMA_LOADENS4_14ComposedLayoutINS4_7SwizzleILi3ELi4ELi3EEENS4_18smem_ptr_flag_bitsILi8EEENSR_INS5_IJNSA_ILi8EEESI_EEENS5_IJSI_SC_EEEEEEEvNS4_8identityENS4_23SM90_TMA_LOAD_MULTICASTES19_vS1A_EENS_8epilogue10collective6detail29Sm90TmaWarpSpecializedAdapterINS1E_15DefaultEpilogueIaSK_SK_NS1D_6thread17LinearCombinationIaLi1EiiLNS1I_9ScaleType4KindE0ELNS_15FloatRoundStyleE2EaEENS1_15EpilogueDefaultEEEEEvvEEEEvNT_6ParamsE --------------------------
	.section	.nv.info._ZN7cutlass13device_kernelINS_4gemm6kernel13GemmUniversalIN4cute5tupleIJiiiiEEENS1_10collective13CollectiveMmaINS1_34MainloopSm90TmaGmmaWarpSpecializedILi5ENS5_IJNS4_1CILi2EEENSA_ILi1EEESC_EEENS1_32KernelTmaWarpSpecializedPingpongEEENS5_IJNSA_ILi64EEENSA_ILi256EEENSA_ILi128EEEEEEaNS5_IJlSC_lEEEaSK_NS4_8TiledMMAINS4_8MMA_AtomIJNS4_4SM904GMMA27MMA_64x256x32_S32S8S8_SS_TNEEEENS4_6LayoutINS5_IJSC_SC_SC_EEENS5_IJNSA_ILi0EEEST_ST_EEEEENS5_IJNS4_10UnderscoreESW_SW_EEEEENS4_13SM90_TMA_LOADENS4_14ComposedLayoutINS4_7SwizzleILi3ELi4ELi3EEENS4_18smem_ptr_flag_bitsILi8EEENSR_INS5_IJNSA_ILi8EEESI_EEENS5_IJSI_SC_EEEEEEEvNS4_8identityENS4_23SM90_TMA_LOAD_MULTICASTES19_vS1A_EENS_8epilogue10collective6detail29Sm90TmaWarpSpecializedAdapterINS1E_15DefaultEpilogueIaSK_SK_NS1D_6thread17LinearCombinationIaLi1EiiLNS1I_9ScaleType4KindE0ELNS_15FloatRoundStyleE2EaEENS1_15EpilogueDefaultEEEEEvvEEEEvNT_6ParamsE,"",@"SHT_CUDA_INFO"
	.sectionflags	@""
	.align	4


	//----- nvinfo : EIATTR_CUDA_API_VERSION
	.align		4
        /*0000*/ 	.byte	0x04, 0x37
        /*0002*/ 	.short	(.L_21 - .L_20)
.L_20:
        /*0004*/ 	.word	0x00000082


	//----- nvinfo : EIATTR_KPARAM_INFO
	.align		4
.L_21:
        /*0008*/ 	.byte	0x04, 0x17
        /*000a*/ 	.short	(.L_23 - .L_22)
.L_22:
        /*000c*/ 	.word	0x00000000
        /*0010*/ 	.short	0x0000
        /*0012*/ 	.short	0x0070
        /*0014*/ 	.byte	0x00, 0xf0, 0x01, 0x10


	//----- nvinfo : EIATTR_SPARSE_MMA_MASK
	.align		4
.L_23:
        /*0018*/ 	.byte	0x03, 0x50
        /*001a*/ 	.short	0x0000


	//----- nvinfo : EIATTR_MAXREG_COUNT
	.align		4
        /*001c*/ 	.byte	0x03, 0x1b
        /*001e*/ 	.short	0x00a8


	//----- nvinfo : EIATTR_NUM_BARRIERS
	.align		4
        /*0020*/ 	.byte	0x02, 0x4c
        /*0022*/ 	.byte	0x01
	.zero		1


	//----- nvinfo : EIATTR_EXTERNS
	.align		4
        /*0024*/ 	.byte	0x04, 0x0f
        /*0026*/ 	.short	(.L_25 - .L_24)


	//   ....[0]....
	.align		4
.L_24:
        /*0028*/ 	.word	index@(__assertfail)


	//----- nvinfo : EIATTR_ANNOTATIONS
	.align		4
.L_25:
        /*002c*/ 	.byte	0x04, 0x55
        /*002e*/ 	.short	(.L_27 - .L_26)


	//   ....[0]....
.L_26:
        /*0030*/ 	.word	0x00000001
        /*0034*/ 	.byte	0xd0, 0x0d, 0x00, 0x00, 0x01, 0x00, 0x00, 0x00, 0xc0, 0x85, 0x00, 0x00, 0x01, 0x00, 0x00, 0x00
        /*0044*/ 	.byte	0x50, 0x92, 0x00, 0x00


	//----- nvinfo : EIATTR_MERCURY_ISA_VERSION
	.align		4
.L_27:
        /*0048*/ 	.byte	0x03, 0x5f
        /*004a*/ 	.short	0x0101


	//----- nvinfo : EIATTR_INT_WARP_WIDE_INSTR_OFFSETS
	.align		4
        /*004c*/ 	.byte	0x04, 0x31
        /*004e*/ 	.short	(.L_29 - .L_28)


	//   ....[0]....
.L_28:
        /*0050*/ 	.word	0x00000530


	//   ....[1]....
        /*0054*/ 	.word	0x000005b0


	//   ....[2]....
        /*0058*/ 	.word	0x000006b0


	//   ....[3]....
        /*005c*/ 	.word	0x000006c0


	//   ....[4]....
        /*0060*/ 	.word	0x000006e0


	//   ....[5]....
        /*0064*/ 	.word	0x00000780


	//   ....[6]....
        /*0068*/ 	.word	0x00000790


	//   ....[7]....
        /*006c*/ 	.word	0x000007e0


	//   ....[8]....
        /*0070*/ 	.word	0x00002040


	//----- nvinfo : EIATTR_COOP_GROUP_MASK_REGIDS
	.align		4
.L_29:
        /*0074*/ 	.byte	0x04, 0x29
        /*0076*/ 	.short	(.L_31 - .L_30)


	//   ....[0]....
.L_30:
        /*0078*/ 	.word	0xffffffff


	//   ....[1]....
        /*007c*/ 	.word	0xffffffff


	//   ....[2]....
        /*0080*/ 	.word	0xffffffff


	//   ....[3]....
        /*0084*/ 	.word	0xffffffff


	//   ....[4]....
        /*0088*/ 	.word	0xffffffff


	//   ....[5]....
        /*008c*/ 	.word	0xffffffff


	//   ....[6]....
        /*0090*/ 	.word	0xffffffff


	//----- nvinfo : EIATTR_COOP_GROUP_INSTR_OFFSETS
	.align		4
.L_31:
        /*0094*/ 	.byte	0x04, 0x28
        /*0096*/ 	.short	(.L_33 - .L_32)


	//   ....[0]....
.L_32:
        /*0098*/ 	.word	0x00000070


	//   ....[1]....
        /*009c*/ 	.word	0x00000080


	//   ....[2]....
        /*00a0*/ 	.word	0x00000140


	//   ....[3]....
        /*00a4*/ 	.word	0x00000310


	//   ....[4]....
        /*00a8*/ 	.word	0x00000350


	//   ....[5]....
        /*00ac*/ 	.word	0x000007d0


	//   ....[6]....
        /*00b0*/ 	.word	0x00000970


	//----- nvinfo : EIATTR_REG_RECONFIG
	.align		4
.L_33:
        /*00b4*/ 	.byte	0x01, 0x54
	.zero		2


	//----- nvinfo : EIATTR_SYSCALL_OFFSETS
	.align		4
        /*00b8*/ 	.byte	0x04, 0x46
        /*00ba*/ 	.short	(.L_35 - .L_34)


	//   ....[0]....
.L_34:
        /*00bc*/ 	.word	0x000017f0


	//----- nvinfo : EIATTR_MBARRIER_INSTR_OFFSETS
	.align		4
.L_35:
        /*00c0*/ 	.byte	0x04, 0x39
        /*00c2*/ 	.short	(.L_37 - .L_36)


	//   ....[0]....
.L_36:
        /*00c4*/ 	.word	0x00000260
        /*00c8*/ 	.word	0x000000ff
        /*00cc*/ 	.word	0x00000000
        /*00d0*/ 	.short	0x0100
        /*00d2*/ 	.byte	0x08
	.zero		1


	//   ....[1]....
        /*00d4*/ 	.word	0x00000270
        /*00d8*/ 	.word	0x000000ff
        /*00dc*/ 	.word	0x00000028
        /*00e0*/ 	.short	0x0100
        /*00e2*/ 	.byte	0x08
	.zero		1


	//   ....[2]....
        /*00e4*/ 	.word	0x00000280
        /*00e8*/ 	.word	0x000000ff
        /*00ec*/ 	.word	0x00000008
        /*00f0*/ 	.short	0x0100
        /*00f2*/ 	.byte	0x08
	.zero		1


	//   ....[3]....
        /*00f4*/ 	.word	0x00000290
        /*00f8*/ 	.word	0x000000ff
        /*00fc*/ 	.word	0x00000030
        /*0100*/ 	.short	0x0100
        /*0102*/ 	.byte	0x08
	.zero		1


	//   ....[4]....
        /*0104*/ 	.word	0x000002a0
        /*0108*/ 	.word	0x000000ff
        /*010c*/ 	.word	0x00000010
        /*0110*/ 	.short	0x0100
        /*0112*/ 	.byte	0x08
	.zero		1


	//   ....[5]....
        /*0114*/ 	.word	0x000002b0
        /*0118*/ 	.word	0x000000ff
        /*011c*/ 	.word	0x00000038
        /*0120*/ 	.short	0x0100
        /*0122*/ 	.byte	0x08
	.zero		1


	//   ....[6]....
        /*0124*/ 	.word	0x000002c0
        /*0128*/ 	.word	0x000000ff
        /*012c*/ 	.word	0x00000018
        /*0130*/ 	.short	0x0100
        /*0132*/ 	.byte	0x08
	.zero		1


	//   ....[7]....
        /*0134*/ 	.word	0x000002d0
        /*0138*/ 	.word	0x000000ff
        /*013c*/ 	.word	0x00000040
        /*0140*/ 	.short	0x0100
        /*0142*/ 	.byte	0x08
	.zero		1


	//   ....[8]....
        /*0144*/ 	.word	0x000002e0
        /*0148*/ 	.word	0x000000ff
        /*014c*/ 	.word	0x00000020
        /*0150*/ 	.short	0x0100
        /*0152*/ 	.byte	0x08
	.zero		1


	//   ....[9]....
        /*0154*/ 	.word	0x000002f0
        /*0158*/ 	.word	0x000000ff
        /*015c*/ 	.word	0x00000048
        /*0160*/ 	.short	0x0100
        /*0162*/ 	.byte	0x08
	.zero		1


	//   ....[10]....
        /*0164*/ 	.word	0x00000810
        /*0168*/ 	.word	0x000000ff
        /*016c*/ 	.word	0x00000080
        /*0170*/ 	.short	0x0100
        /*0172*/ 	.byte	0x08
	.zero		1


	//   ....[11]....
        /*0174*/ 	.word	0x000008a0
        /*0178*/ 	.word	0x000000ff
        /*017c*/ 	.word	0x00000088
        /*0180*/ 	.short	0x0100
        /*0182*/ 	.byte	0x08
	.zero		1


	//   ....[12]....
        /*0184*/ 	.word	0x000008f0
        /*0188*/ 	.word	0x000000ff
        /*018c*/ 	.word	0x00000060
        /*0190*/ 	.short	0x0100
        /*0192*/ 	.byte	0x09
	.zero		1


	//   ....[13]....
        /*0194*/ 	.word	0x00000900
        /*0198*/ 	.word	0x000000ff
        /*019c*/ 	.word	0x00000068
        /*01a0*/ 	.short	0x0100
        /*01a2*/ 	.byte	0x09
	.zero		1


	//   ....[14]....
        /*01a4*/ 	.word	0x00000910
        /*01a8*/ 	.word	0x000000ff
        /*01ac*/ 	.word	0x00000070
        /*01b0*/ 	.short	0x0100
        /*01b2*/ 	.byte	0x09
	.zero		1


	//   ....[15]....
        /*01b4*/ 	.word	0x00000920
        /*01b8*/ 	.word	0x000000ff
        /*01bc*/ 	.word	0x00000078
        /*01c0*/ 	.short	0x0100
        /*01c2*/ 	.byte	0x09
	.zero		1


	//   ....[16]....
        /*01c4*/ 	.word	0x000016d0
        /*01c8*/ 	.word	0x0000009f
        /*01cc*/ 	.word	0x00000000
        /*01d0*/ 	.short	0x010a
        /*01d2*/ 	.byte	0x2a
	.zero		1


	//   ....[17]....
        /*01d4*/ 	.word	0x00001880
        /*01d8*/ 	.word	0x00000003
        /*01dc*/ 	.word	0x00000000
        /*01e0*/ 	.short	0x010a
        /*01e2*/ 	.byte	0x3f
	.zero		1


	//   ....[18]....
        /*01e4*/ 	.word	0x000018e0
        /*01e8*/ 	.word	0x00000003
        /*01ec*/ 	.word	0x00000000
        /*01f0*/ 	.short	0x010a
        /*01f2*/ 	.byte	0x3f
	.zero		1


	//   ....[19]....
        /*01f4*/ 	.word	0x00001c40
        /*01f8*/ 	.word	0x000000ff
        /*01fc*/ 	.word	0x00000000
        /*0200*/ 	.short	0x010a
        /*0202*/ 	.byte	0x04
	.zero		1


	//   ....[20]....
        /*0204*/ 	.word	0x00001c80
        /*0208*/ 	.word	0x000000ff
        /*020c*/ 	.word	0x00000000
        /*0210*/ 	.short	0x010a
        /*0212*/ 	.byte	0x04
	.zero		1


	//   ....[21]....
        /*0214*/ 	.word	0x00001ee0
        /*0218*/ 	.word	0x00000004
        /*021c*/ 	.word	0x00000000
        /*0220*/ 	.short	0x0101
        /*0222*/ 	.byte	0x3f
	.zero		1


	//   ....[22]....
        /*0224*/ 	.word	0x00001fe0
        /*0228*/ 	.word	0x000000a0
        /*022c*/ 	.word	0x00000000
        /*0230*/ 	.short	0x0101
        /*0232*/ 	.byte	0x2d
	.zero		1


	//   ....[23]....
        /*0234*/ 	.word	0x000020e0
        /*0238*/ 	.word	0x00000000
        /*023c*/ 	.word	0x00000000
        /*0240*/ 	.short	0x0101
        /*0242*/ 	.byte	0x3f
	.zero		1


	//   ....[24]....
        /*0244*/ 	.word	0x000021a0
        /*0248*/ 	.word	0x0000009f
        /*024c*/ 	.word	0x00000010
        /*0250*/ 	.short	0x010a
        /*0252*/ 	.byte	0x2a
	.zero		1


	//   ....[25]....
        /*0254*/ 	.word	0x000085e0
        /*0258*/ 	.word	0x000000a2
        /*025c*/ 	.word	0x00000000
        /*0260*/ 	.short	0x0101
        /*0262*/ 	.byte	0x2d
	.zero		1


	//   ....[26]....
        /*0264*/ 	.word	0x00008fa0
        /*0268*/ 	.word	0x0000000c
        /*026c*/ 	.word	0x00000028
        /*0270*/ 	.short	0x010a
        /*0272*/ 	.byte	0x3f
	.zero		1


	//   ....[27]....
        /*0274*/ 	.word	0x00009360
        /*0278*/ 	.word	0x00000004
        /*027c*/ 	.word	0x00000088
        /*0280*/ 	.short	0x0101
        /*0282*/ 	.byte	0x3f
	.zero		1


	//   ....[28]....
        /*0284*/ 	.word	0x00009af0
        /*0288*/ 	.word	0x00000007
        /*028c*/ 	.word	0x00000000
        /*0290*/ 	.short	0x010a
        /*0292*/ 	.byte	0x3f
	.zero		1


	//   ....[29]....
        /*0294*/ 	.word	0x00009b70
        /*0298*/ 	.word	0x00000009
        /*029c*/ 	.word	0x00000000
        /*02a0*/ 	.short	0x010a
        /*02a2*/ 	.byte	0x3f
	.zero		1


	//   ....[30]....
        /*02a4*/ 	.word	0x00009c00
        /*02a8*/ 	.word	0x00000006
        /*02ac*/ 	.word	0x00000000
        /*02b0*/ 	.short	0x010a
        /*02b2*/ 	.byte	0x3f
	.zero		1


	//   ....[31]....
        /*02b4*/ 	.word	0x00009c90
        /*02b8*/ 	.word	0x00000009
        /*02bc*/ 	.word	0x00000000
        /*02c0*/ 	.short	0x010a
        /*02c2*/ 	.byte	0x3f
	.zero		1


	//   ....[32]....
        /*02c4*/ 	.word	0x00009d20
        /*02c8*/ 	.word	0x00000003
        /*02cc*/ 	.word	0x00000000
        /*02d0*/ 	.short	0x010a
        /*02d2*/ 	.byte	0x3f
	.zero		1


	//   ....[33]....
        /*02d4*/ 	.word	0x00009d80
        /*02d8*/ 	.word	0x000000a1
        /*02dc*/ 	.word	0x00000000
        /*02e0*/ 	.short	0x010a
        /*02e2*/ 	.byte	0x3f
	.zero		1


	//   ....[34]....
        /*02e4*/ 	.word	0x00009dd0
        /*02e8*/ 	.word	0x00000003
        /*02ec*/ 	.word	0x00000000
        /*02f0*/ 	.short	0x010a
        /*02f2*/ 	.byte	0x3f
	.zero		1


	//   ....[35]....
        /*02f4*/ 	.word	0x00009e30
        /*02f8*/ 	.word	0x00000005
        /*02fc*/ 	.word	0x00000000
        /*0300*/ 	.short	0x010a
        /*0302*/ 	.byte	0x3f
	.zero		1


	//   ....[36]....
        /*0304*/ 	.word	0x00009e80
        /*0308*/ 	.word	0x000000a1
        /*030c*/ 	.word	0x00000010
        /*0310*/ 	.short	0x010a
        /*0312*/ 	.byte	0x3f
	.zero		1


	//   ....[37]....
        /*0314*/ 	.word	0x00009f50
        /*0318*/ 	.word	0x0000000c
        /*031c*/ 	.word	0x00000028
        /*0320*/ 	.short	0x010a
        /*0322*/ 	.byte	0x3f
	.zero		1


	//   ....[38]....
        /*0324*/ 	.word	0x0000a020
        /*0328*/ 	.word	0x00000007
        /*032c*/ 	.word	0x00000000
        /*0330*/ 	.short	0x010a
        /*0332*/ 	.byte	0x3f
	.zero		1


	//   ....[39]....
        /*0334*/ 	.word	0x0000a070
        /*0338*/ 	.word	0x00000009
        /*033c*/ 	.word	0x00000000
        /*0340*/ 	.short	0x010a
        /*0342*/ 	.byte	0x3f
	.zero		1


	//   ....[40]....
        /*0344*/ 	.word	0x0000a0c0
        /*0348*/ 	.word	0x00000006
        /*034c*/ 	.word	0x00000000
        /*0350*/ 	.short	0x010a
        /*0352*/ 	.byte	0x3f
	.zero		1


	//   ....[41]....
        /*0354*/ 	.word	0x0000a110
        /*0358*/ 	.word	0x00000009
        /*035c*/ 	.word	0x00000000
        /*0360*/ 	.short	0x010a
        /*0362*/ 	.byte	0x3f
	.zero		1


	//----- nvinfo : EIATTR_NUM_MBARRIERS
	.align		4
.L_37:
        /*0364*/ 	.byte	0x03, 0x38
        /*0366*/ 	.short	0x0010


	//----- nvinfo : EIATTR_EXIT_INSTR_OFFSETS
	.align		4
        /*0368*/ 	.byte	0x04, 0x1c
        /*036a*/ 	.short	(.L_39 - .L_38)


	//   ....[0]....
.L_38:
        /*036c*/ 	.word	0x00001410


	//   ....[1]....
        /*0370*/ 	.word	0x00001470


	//   ....[2]....
        /*0374*/ 	.word	0x00008c70


	//   ....[3]....
        /*0378*/ 	.word	0x00008ca0


	//   ....[4]....
        /*037c*/ 	.word	0x00009d70


	//----- nvinfo : EIATTR_MAX_THREADS
	.align		4
.L_39:
        /*0380*/ 	.byte	0x04, 0x05
        /*0382*/ 	.short	(.L_41 - .L_40)
.L_40:
        /*0384*/ 	.word	0x00000180
        /*0388*/ 	.word	0x00000001
        /*038c*/ 	.word	0x00000001


	//----- nvinfo : EIATTR_CRS_STACK_SIZE
	.align		4
.L_41:
        /*0390*/ 	.byte	0x04, 0x1e
        /*0392*/ 	.short	(.L_43 - .L_42)
.L_42:
        /*0394*/ 	.word	0x00000000


	//----- nvinfo : EIATTR_CBANK_PARAM_SIZE
	.align		4
.L_43:
        /*0398*/ 	.byte	0x03, 0x19
        /*039a*/ 	.short	0x0470


	//----- nvinfo : EIATTR_PARAM_CBANK
	.align		4
        /*039c*/ 	.byte	0x04, 0x0a
        /*039e*/ 	.short	(.L_45 - .L_44)
	.align		4
.L_44:
        /*03a0*/ 	.word	index@(.nv.constant0._ZN7cutlass13device_kernelINS_4gemm6kernel13GemmUniversalIN4cute5tupleIJiiiiEEENS1_10collective13CollectiveMmaINS1_34MainloopSm90TmaGmmaWarpSpecializedILi5ENS5_IJNS4_1CILi2EEENSA_ILi1EEESC_EEENS1_32KernelTmaWarpSpecializedPingpongEEENS5_IJNSA_ILi64EEENSA_ILi256EEENSA_ILi128EEEEEEaNS5_IJlSC_lEEEaSK_NS4_8TiledMMAINS4_8MMA_AtomIJNS4_4SM904GMMA27MMA_64x256x32_S32S8S8_SS_TNEEEENS4_6LayoutINS5_IJSC_SC_SC_EEENS5_IJNSA_ILi0EEEST_ST_EEEEENS5_IJNS4_10UnderscoreESW_SW_EEEEENS4_13SM90_TMA_LOADENS4_14ComposedLayoutINS4_7SwizzleILi3ELi4ELi3EEENS4_18smem_ptr_flag_bitsILi8EEENSR_INS5_IJNSA_ILi8EEESI_EEENS5_IJSI_SC_EEEEEEEvNS4_8identityENS4_23SM90_TMA_LOAD_MULTICASTES19_vS1A_EENS_8epilogue10collective6detail29Sm90TmaWarpSpecializedAdapterINS1E_15DefaultEpilogueIaSK_SK_NS1D_6thread17LinearCombinationIaLi1EiiLNS1I_9ScaleType4KindE0ELNS_15FloatRoundStyleE2EaEENS1_15EpilogueDefaultEEEEEvvEEEEvNT_6ParamsE)
        /*03a4*/ 	.short	0x0210
        /*03a6*/ 	.short	0x0470


	//----- nvinfo : EIATTR_SW_WAR
	.align		4
.L_45:
        /*03a8*/ 	.byte	0x04, 0x36
        /*03aa*/ 	.short	(.L_47 - .L_46)
.L_46:
        /*03ac*/ 	.word	0x00000008
.L_47:


//--------------------- .nv.callgraph             --------------------------
	.section	.nv.callgraph,"",@"SHT_CUDA_CALLGRAPH"
	.align	4
	.sectionentsize	8
	.align		4
        /*0000*/ 	.word	0x00000000
	.align		4
        /*0004*/ 	.word	0xffffffff
	.align		4
        /*0008*/ 	.word	index@(_ZN7cutlass13device_kernelINS_4gemm6kernel13GemmUniversalIN4cute5tupleIJiiiiEEENS1_10collective13CollectiveMmaINS1_34MainloopSm90TmaGmmaWarpSpecializedILi5ENS5_IJNS4_1CILi2EEENSA_ILi1EEESC_EEENS1_32KernelTmaWarpSpecializedPingpongEEENS5_IJNSA_ILi64EEENSA_ILi256EEENSA_ILi128EEEEEEaNS5_IJlSC_lEEEaSK_NS4_8TiledMMAINS4_8MMA_AtomIJNS4_4SM904GMMA27MMA_64x256x32_S32S8S8_SS_TNEEEENS4_6LayoutINS5_IJSC_SC_SC_EEENS5_IJNSA_ILi0EEEST_ST_EEEEENS5_IJNS4_10UnderscoreESW_SW_EEEEENS4_13SM90_TMA_LOADENS4_14ComposedLayoutINS4_7SwizzleILi3ELi4ELi3EEENS4_18smem_ptr_flag_bitsILi8EEENSR_INS5_IJNSA_ILi8EEESI_EEENS5_IJSI_SC_EEEEEEEvNS4_8identityENS4_23SM90_TMA_LOAD_MULTICASTES19_vS1A_EENS_8epilogue10collective6detail29Sm90TmaWarpSpecializedAdapterINS1E_15DefaultEpilogueIaSK_SK_NS1D_6thread17LinearCombinationIaLi1EiiLNS1I_9ScaleType4KindE0ELNS_15FloatRoundStyleE2EaEENS1_15EpilogueDefaultEEEEEvvEEEEvNT_6ParamsE)
	.align		4
        /*000c*/ 	.word	index@(__assertfail)
	.align		4
        /*0010*/ 	.word	0x00000000
	.align		4
        /*0014*/ 	.word	0xfffffffe
	.align		4
        /*0018*/ 	.word	0x00000000
	.align		4
        /*001c*/ 	.word	0xfffffffd
	.align		4
        /*0020*/ 	.word	0x00000000
	.align		4
        /*0024*/ 	.word	0xfffffffc


//--------------------- .nv.constant4             --------------------------
	.section	.nv.constant4,"a",@progbits
	.align	8
	.align		8
.nv.constant4:
        /*0000*/ 	.dword	__assertfail
	.align		8
        /*0008*/ 	.dword	__unnamed_1
	.align		8
        /*0010*/ 	.dword	_ZN39_INTERNAL_f5bbdc74_4_k_cu_e0451674_55364cuda3std3__45__cpo5beginE
	.align		8
        /*0018*/ 	.dword	_ZN39_INTERNAL_f5bbdc74_4_k_cu_e0451674_55364cuda3std3__45__cpo3endE
	.align		8
        /*0020*/ 	.dword	_ZN39_INTERNAL_f5bbdc74_4_k_cu_e0451674_55364cuda3std3__45__cpo6cbeginE
	.align		8
        /*0028*/ 	.dword	_ZN39_INTERNAL_f5bbdc74_4_k_cu_e0451674_55364cuda3std3__45__cpo4cendE
	.align		8
        /*0030*/ 	.dword	_ZN39_INTERNAL_f5bbdc74_4_k_cu_e0451674_55364cuda3std3__441_GLOBAL__N__f5bbdc74_4_k_cu_e0451674_55366ignoreE
	.align		8
        /*0038*/ 	.dword	_ZN39_INTERNAL_f5bbdc74_4_k_cu_e0451674_55364cuda3std3__419piecewise_constructE
	.align		8
        /*0040*/ 	.dword	_ZN39_INTERNAL_f5bbdc74_4_k_cu_e0451674_55364cuda3std3__48in_placeE
	.align		8
        /*0048*/ 	.dword	_ZN39_INTERNAL_f5bbdc74_4_k_cu_e0451674_55364cuda3std6ranges3__45__cpo4swapE
	.align		8
        /*0050*/ 	.dword	_ZN39_INTERNAL_f5bbdc74_4_k_cu_e0451674_55364cuda3std6ranges3__45__cpo9iter_moveE
	.align		8
        /*0058*/ 	.dword	_ZN39_INTERNAL_f5bbdc74_4_k_cu_e0451674_55364cute7productE
	.align		8
        /*0060*/ 	.dword	_ZN39_INTERNAL_f5bbdc74_4_k_cu_e0451674_55364cute1_E
	.align		8
        /*0068*/ 	.dword	$str$22
	.align		8
        /*0070*/ 	.dword	$str$23


//--------------------- .text._ZN7cutlass13device_kernelINS_4gemm6kernel13GemmUniversalIN4cute5tupleIJiiiiEEENS1_10collective13CollectiveMmaINS1_34MainloopSm90TmaGmmaWarpSpecializedILi5ENS5_IJNS4_1CILi2EEENSA_ILi1EEESC_EEENS1_32KernelTmaWarpSpecializedPingpongEEENS5_IJNSA_ILi64EEENSA_ILi256EEENSA_ILi128EEEEEEaNS5_IJlSC_lEEEaSK_NS4_8TiledMMAINS4_8MMA_AtomIJNS4_4SM904GMMA27MMA_64x256x32_S32S8S8_SS_TNEEEENS4_6LayoutINS5_IJSC_SC_SC_EEENS5_IJNSA_ILi0EEEST_ST_EEEEENS5_IJNS4_10UnderscoreESW_SW_EEEEENS4_13SM90_TMA_LOADENS4_14ComposedLayoutINS4_7SwizzleILi3ELi4ELi3EEENS4_18smem_ptr_flag_bitsILi8EEENSR_INS5_IJNSA_ILi8EEESI_EEENS5_IJSI_SC_EEEEEEEvNS4_8identityENS4_23SM90_TMA_LOAD_MULTICASTES19_vS1A_EENS_8epilogue10collective6detail29Sm90TmaWarpSpecializedAdapterINS1E_15DefaultEpilogueIaSK_SK_NS1D_6thread17LinearCombinationIaLi1EiiLNS1I_9ScaleType4KindE0ELNS_15FloatRoundStyleE2EaEENS1_15EpilogueDefaultEEEEEvvEEEEvNT_6ParamsE --------------------------
	.section	.text._ZN7cutlass13device_kernelINS_4gemm6kernel13GemmUniversalIN4cute5tupleIJiiiiEEENS1_10collective13CollectiveMmaINS1_34MainloopSm90TmaGmmaWarpSpecializedILi5ENS5_IJNS4_1CILi2EEENSA_ILi1EEESC_EEENS1_32KernelTmaWarpSpecializedPingpongEEENS5_IJNSA_ILi64EEENSA_ILi256EEENSA_ILi128EEEEEEaNS5_IJlSC_lEEEaSK_NS4_8TiledMMAINS4_8MMA_AtomIJNS4_4SM904GMMA27MMA_64x256x32_S32S8S8_SS_TNEEEENS4_6LayoutINS5_IJSC_SC_SC_EEENS5_IJNSA_ILi0EEEST_ST_EEEEENS5_IJNS4_10UnderscoreESW_SW_EEEEENS4_13SM90_TMA_LOADENS4_14ComposedLayoutINS4_7SwizzleILi3ELi4ELi3EEENS4_18smem_ptr_flag_bitsILi8EEENSR_INS5_IJNSA_ILi8EEESI_EEENS5_IJSI_SC_EEEEEEEvNS4_8identityENS4_23SM90_TMA_LOAD_MULTICASTES19_vS1A_EENS_8epilogue10collective6detail29Sm90TmaWarpSpecializedAdapterINS1E_15DefaultEpilogueIaSK_SK_NS1D_6thread17LinearCombinationIaLi1EiiLNS1I_9ScaleType4KindE0ELNS_15FloatRoundStyleE2EaEENS1_15EpilogueDefaultEEEEEvvEEEEvNT_6ParamsE,"ax",@progbits
	.align	128
.text._ZN7cutlass13device_kernelINS_4gemm6kernel13GemmUniversalIN4cute5tupleIJiiiiEEENS1_10collective13CollectiveMmaINS1_34MainloopSm90TmaGmmaWarpSpecializedILi5ENS5_IJNS4_1CILi2EEENSA_ILi1EEESC_EEENS1_32KernelTmaWarpSpecializedPingpongEEENS5_IJNSA_ILi64EEENSA_ILi256EEENSA_ILi128EEEEEEaNS5_IJlSC_lEEEaSK_NS4_8TiledMMAINS4_8MMA_AtomIJNS4_4SM904GMMA27MMA_64x256x32_S32S8S8_SS_TNEEEENS4_6LayoutINS5_IJSC_SC_SC_EEENS5_IJNSA_ILi0EEEST_ST_EEEEENS5_IJNS4_10UnderscoreESW_SW_EEEEENS4_13SM90_TMA_LOADENS4_14ComposedLayoutINS4_7SwizzleILi3ELi4ELi3EEENS4_18smem_ptr_flag_bitsILi8EEENSR_INS5_IJNSA_ILi8EEESI_EEENS5_IJSI_SC_EEEEEEEvNS4_8identityENS4_23SM90_TMA_LOAD_MULTICASTES19_vS1A_EENS_8epilogue10collective6detail29Sm90TmaWarpSpecializedAdapterINS1E_15DefaultEpilogueIaSK_SK_NS1D_6thread17LinearCombinationIaLi1EiiLNS1I_9ScaleType4KindE0ELNS_15FloatRoundStyleE2EaEENS1_15EpilogueDefaultEEEEEvvEEEEvNT_6ParamsE:
        .type           _ZN7cutlass13device_kernelINS_4gemm6kernel13GemmUniversalIN4cute5tupleIJiiiiEEENS1_10collective13CollectiveMmaINS1_34MainloopSm90TmaGmmaWarpSpecializedILi5ENS5_IJNS4_1CILi2EEENSA_ILi1EEESC_EEENS1_32KernelTmaWarpSpecializedPingpongEEENS5_IJNSA_ILi64EEENSA_ILi256EEENSA_ILi128EEEEEEaNS5_IJlSC_lEEEaSK_NS4_8TiledMMAINS4_8MMA_AtomIJNS4_4SM904GMMA27MMA_64x256x32_S32S8S8_SS_TNEEEENS4_6LayoutINS5_IJSC_SC_SC_EEENS5_IJNSA_ILi0EEEST_ST_EEEEENS5_IJNS4_10UnderscoreESW_SW_EEEEENS4_13SM90_TMA_LOADENS4_14ComposedLayoutINS4_7SwizzleILi3ELi4ELi3EEENS4_18smem_ptr_flag_bitsILi8EEENSR_INS5_IJNSA_ILi8EEESI_EEENS5_IJSI_SC_EEEEEEEvNS4_8identityENS4_23SM90_TMA_LOAD_MULTICASTES19_vS1A_EENS_8epilogue10collective6detail29Sm90TmaWarpSpecializedAdapterINS1E_15DefaultEpilogueIaSK_SK_NS1D_6thread17LinearCombinationIaLi1EiiLNS1I_9ScaleType4KindE0ELNS_15FloatRoundStyleE2EaEENS1_15EpilogueDefaultEEEEEvvEEEEvNT_6ParamsE,@function
        .size           _ZN7cutlass13device_kernelINS_4gemm6kernel13GemmUniversalIN4cute5tupleIJiiiiEEENS1_10collective13CollectiveMmaINS1_34MainloopSm90TmaGmmaWarpSpecializedILi5ENS5_IJNS4_1CILi2EEENSA_ILi1EEESC_EEENS1_32KernelTmaWarpSpecializedPingpongEEENS5_IJNSA_ILi64EEENSA_ILi256EEENSA_ILi128EEEEEEaNS5_IJlSC_lEEEaSK_NS4_8TiledMMAINS4_8MMA_AtomIJNS4_4SM904GMMA27MMA_64x256x32_S32S8S8_SS_TNEEEENS4_6LayoutINS5_IJSC_SC_SC_EEENS5_IJNSA_ILi0EEEST_ST_EEEEENS5_IJNS4_10UnderscoreESW_SW_EEEEENS4_13SM90_TMA_LOADENS4_14ComposedLayoutINS4_7SwizzleILi3ELi4ELi3EEENS4_18smem_ptr_flag_bitsILi8EEENSR_INS5_IJNSA_ILi8EEESI_EEENS5_IJSI_SC_EEEEEEEvNS4_8identityENS4_23SM90_TMA_LOAD_MULTICASTES19_vS1A_EENS_8epilogue10collective6detail29Sm90TmaWarpSpecializedAdapterINS1E_15DefaultEpilogueIaSK_SK_NS1D_6thread17LinearCombinationIaLi1EiiLNS1I_9ScaleType4KindE0ELNS_15FloatRoundStyleE2EaEENS1_15EpilogueDefaultEEEEEvvEEEEvNT_6ParamsE,(.L_x_335 - _ZN7cutlass13device_kernelINS_4gemm6kernel13GemmUniversalIN4cute5tupleIJiiiiEEENS1_10collective13CollectiveMmaINS1_34MainloopSm90TmaGmmaWarpSpecializedILi5ENS5_IJNS4_1CILi2EEENSA_ILi1EEESC_EEENS1_32KernelTmaWarpSpecializedPingpongEEENS5_IJNSA_ILi64EEENSA_ILi256EEENSA_ILi128EEEEEEaNS5_IJlSC_lEEEaSK_NS4_8TiledMMAINS4_8MMA_AtomIJNS4_4SM904GMMA27MMA_64x256x32_S32S8S8_SS_TNEEEENS4_6LayoutINS5_IJSC_SC_SC_EEENS5_IJNSA_ILi0EEEST_ST_EEEEENS5_IJNS4_10UnderscoreESW_SW_EEEEENS4_13SM90_TMA_LOADENS4_14ComposedLayoutINS4_7SwizzleILi3ELi4ELi3EEENS4_18smem_ptr_flag_bitsILi8EEENSR_INS5_IJNSA_ILi8EEESI_EEENS5_IJSI_SC_EEEEEEEvNS4_8identityENS4_23SM90_TMA_LOAD_MULTICASTES19_vS1A_EENS_8epilogue10collective6detail29Sm90TmaWarpSpecializedAdapterINS1E_15DefaultEpilogueIaSK_SK_NS1D_6thread17LinearCombinationIaLi1EiiLNS1I_9ScaleType4KindE0ELNS_15FloatRoundStyleE2EaEENS1_15EpilogueDefaultEEEEEvvEEEEvNT_6ParamsE)
        .other          _ZN7cutlass13device_kernelINS_4gemm6kernel13GemmUniversalIN4cute5tupleIJiiiiEEENS1_10collective13CollectiveMmaINS1_34MainloopSm90TmaGmmaWarpSpecializedILi5ENS5_IJNS4_1CILi2EEENSA_ILi1EEESC_EEENS1_32KernelTmaWarpSpecializedPingpongEEENS5_IJNSA_ILi64EEENSA_ILi256EEENSA_ILi128EEEEEEaNS5_IJlSC_lEEEaSK_NS4_8TiledMMAINS4_8MMA_AtomIJNS4_4SM904GMMA27MMA_64x256x32_S32S8S8_SS_TNEEEENS4_6LayoutINS5_IJSC_SC_SC_EEENS5_IJNSA_ILi0EEEST_ST_EEEEENS5_IJNS4_10UnderscoreESW_SW_EEEEENS4_13SM90_TMA_LOADENS4_14ComposedLayoutINS4_7SwizzleILi3ELi4ELi3EEENS4_18smem_ptr_flag_bitsILi8EEENSR_INS5_IJNSA_ILi8EEESI_EEENS5_IJSI_SC_EEEEEEEvNS4_8identityENS4_23SM90_TMA_LOAD_MULTICASTES19_vS1A_EENS_8epilogue10collective6detail29Sm90TmaWarpSpecializedAdapterINS1E_15DefaultEpilogueIaSK_SK_NS1D_6thread17LinearCombinationIaLi1EiiLNS1I_9ScaleType4KindE0ELNS_15FloatRoundStyleE2EaEENS1_15EpilogueDefaultEEEEEvvEEEEvNT_6ParamsE,@"STO_CUDA_ENTRY STV_DEFAULT"
_ZN7cutlass13device_kernelINS_4gemm6kernel13GemmUniversalIN4cute5tupleIJiiiiEEENS1_10collective13CollectiveMmaINS1_34MainloopSm90TmaGmmaWarpSpecializedILi5ENS5_IJNS4_1CILi2EEENSA_ILi1EEESC_EEENS1_32KernelTmaWarpSpecializedPingpongEEENS5_IJNSA_ILi64EEENSA_ILi256EEENSA_ILi128EEEEEEaNS5_IJlSC_lEEEaSK_NS4_8TiledMMAINS4_8MMA_AtomIJNS4_4SM904GMMA27MMA_64x256x32_S32S8S8_SS_TNEEEENS4_6LayoutINS5_IJSC_SC_SC_EEENS5_IJNSA_ILi0EEEST_ST_EEEEENS5_IJNS4_10UnderscoreESW_SW_EEEEENS4_13SM90_TMA_LOADENS4_14ComposedLayoutINS4_7SwizzleILi3ELi4ELi3EEENS4_18smem_ptr_flag_bitsILi8EEENSR_INS5_IJNSA_ILi8EEESI_EEENS5_IJSI_SC_EEEEEEEvNS4_8identityENS4_23SM90_TMA_LOAD_MULTICASTES19_vS1A_EENS_8epilogue10collective6detail29Sm90TmaWarpSpecializedAdapterINS1E_15DefaultEpilogueIaSK_SK_NS1D_6thread17LinearCombinationIaLi1EiiLNS1I_9ScaleType4KindE0ELNS_15FloatRoundStyleE2EaEENS1_15EpilogueDefaultEEEEEvvEEEEvNT_6ParamsE:
[----:B------:R-:W0:Y:S02]  /*0000*/  LDC R1, c[0x0][0x28] ;  /* 0x00000a00ff017b82 */ /* 0x000e240000000800 */
[----:B0-----:R-:W-:Y:S01]  /*0010*/  VIADD R1, R1, 0xfffffff8 ;  /* 0xfffffff801017836 */ /* 0x001fe20000000000 */
[----:B------:R-:W0:Y:S01]  /*0020*/  S2R R4, SR_TID.X ;  /* 0x0000000000047919 */ /* 0x000e220000002100 */
[----:B------:R-:W-:Y:S01]  /*0030*/  ELECT P0, URZ, PT ;  /* 0x00000000003f782f */ /* 0x000fe20003800000 */
[----:B------:R-:W-:Y:S01]  /*0040*/  BSSY B0, `(.L_x_0) ;  /* 0x000000f000007945 */ /* 0x000fe20003800000 */
[--C-:B0-----:R-:W-:Y:S02]  /*0050*/  SHF.R.U32.HI R2, RZ, 0x5, R4.reuse ;  /* 0x00000005ff027819 */ /* 0x101fe40000011604 */
[----:B------:R-:W-:-:S03]  /*0060*/  SHF.R.U32.HI R7, RZ, 0x7, R4 ;  /* 0x00000007ff077819 */ /* 0x000fc60000011604 */
[----:B------:R-:W0:Y:S04]  /*0070*/  SHFL.IDX PT, R5, R2, RZ, 0x1f ;  /* 0x00001fff02057589 */ /* 0x000e2800000e0000 */
[----:B------:R1:W2:Y:S01]  /*0080*/  SHFL.IDX PT, R10, R7, RZ, 0x1f ;  /* 0x00001fff070a7589 */ /* 0x0002a200000e0000 */
[----:B0-----:R-:W-:-:S13]  /*0090*/  ISETP.NE.OR P0, PT, R5, RZ, !P0 ;  /* 0x000000ff0500720c */ /* 0x001fda0004705670 */
[----:B-12---:R-:W-:Y:S05]  /*00a0*/  @P0 BRA `(.L_x_1) ;  /* 0x0000000000200947 */ /* 0x006fea0003800000 */
[----:B------:R-:W-:Y:S02]  /*00b0*/  ULDC.64 UR4, c[0x0][0x198] ;  /* 0x0000660000047ab9 */ /* 0x000fe40000000a00 */
[----:B------:R-:W-:Y:S02]  /*00c0*/  UIADD3 UR6, UP0, UR4, 0xf0, URZ ;  /* 0x000000f004067890 */ /* 0x000fe4000ff1e03f */
[----:B------:R-:W-:Y:S02]  /*00d0*/  UIADD3 UR4, UP1, UR4, 0x1f0, URZ ;  /* 0x000001f004047890 */ /* 0x000fe4000ff3e03f */
[----:B------:R-:W-:Y:S02]  /*00e0*/  UIADD3.X UR7, URZ, UR5, URZ, UP0, !UPT ;  /* 0x000000053f077290 */ /* 0x000fe400087fe43f */
[----:B------:R-:W-:-:S07]  /*00f0*/  UIADD3.X UR5, URZ, UR5, URZ, UP1, !UPT ;  /* 0x000000053f057290 */ /* 0x000fce0008ffe43f */
[----:B------:R0:W-:Y:S02]  /*0100*/  UTMACCTL.PF [UR6] ;  /* 0x00000000060079b9 */ /* 0x0001e40008040000 */
[----:B------:R0:W-:Y:S02]  /*0110*/  UTMACCTL.PF [UR4] ;  /* 0x00000000040079b9 */ /* 0x0001e40008040000 */
[----:B0-----:R-:W-:Y:S01]  /*0120*/  NOP ;  /* 0x0000000000007918 */ /* 0x001fe20000000000 */
.L_x_1:
[----:B------:R-:W-:Y:S05]  /*0130*/  BSYNC B0 ;  /* 0x0000000000007941 */ /* 0x000fea0003800000 */
.L_x_0:
[----:B------:R-:W0:Y:S01]  /*0140*/  SHFL.IDX PT, R8, R2, RZ, 0x1f ;  /* 0x00001fff02087589 */ /* 0x000e2200000e0000 */
[----:B------:R-:W-:-:S04]  /*0150*/  SHF.R.S32.HI R3, RZ, 0x1f, R4 ;  /* 0x0000001fff037819 */ /* 0x000fc80000011404 */
[----:B------:R-:W-:Y:S02]  /*0160*/  LEA.HI R3, R3, R4, RZ, 0x7 ;  /* 0x0000000403037211 */ /* 0x000fe400078f38ff */
[----:B0-----:R-:W-:-:S13]  /*0170*/  ISETP.NE.AND P0, PT, R8, RZ, PT ;  /* 0x000000ff0800720c */ /* 0x001fda0003f05270 */
[----:B------:R-:W-:Y:S05]  /*0180*/  @P0 BRA `(.L_x_2) ;  /* 0x0000000000600947 */ /* 0x000fea0003800000 */
[----:B------:R-:W0:Y:S01]  /*0190*/  S2UR UR8, SR_CgaCtaId ;  /* 0x00000000000879c3 */ /* 0x000e220000008800 */
[----:B------:R-:W-:Y:S01]  /*01a0*/  UMOV UR4, 0x400 ;  /* 0x0000040000047882 */ /* 0x000fe20000000000 */
[----:B------:R-:W-:Y:S01]  /*01b0*/  UMOV UR5, 0x1 ;  /* 0x0000000100057882 */ /* 0x000fe20000000000 */
[----:B------:R-:W-:Y:S01]  /*01c0*/  UMOV UR6, 0x2 ;  /* 0x0000000200067882 */ /* 0x000fe20000000000 */
[----:B------:R-:W-:Y:S01]  /*01d0*/  ELECT P0, URZ, PT ;  /* 0x00000000003f782f */ /* 0x000fe20003800000 */
[----:B------:R-:W-:-:S04]  /*01e0*/  UIADD3 UR6, -UR6, 0x100000, URZ ;  /* 0x0010000006067890 */ /* 0x000fc8000fffe13f */
[----:B------:R-:W-:Y:S02]  /*01f0*/  USHF.L.U32 UR7, UR6, 0xb, URZ ;  /* 0x0000000b06077899 */ /* 0x000fe4000800063f */
[----:B------:R-:W-:Y:S02]  /*0200*/  USHF.L.U32 UR6, UR6, 0x1, URZ ;  /* 0x0000000106067899 */ /* 0x000fe4000800063f */
[----:B0-----:R-:W-:Y:S02]  /*0210*/  ULEA UR8, UR8, UR4, 0x18 ;  /* 0x0000000408087291 */ /* 0x001fe4000f8ec03f */
[----:B------:R-:W-:-:S04]  /*0220*/  UIADD3 UR4, -UR5, 0x100000, URZ ;  /* 0x0010000005047890 */ /* 0x000fc8000fffe13f */
[----:B------:R-:W-:Y:S02]  /*0230*/  USHF.L.U32 UR5, UR4, 0xb, URZ ;  /* 0x0000000b04057899 */ /* 0x000fe4000800063f */
[----:B------:R-:W-:Y:S01]  /*0240*/  USHF.L.U32 UR4, UR4, 0x1, URZ ;  /* 0x0000000104047899 */ /* 0x000fe2000800063f */
[----:B------:R-:W0:Y:S11]  /*0250*/  FENCE.VIEW.ASYNC.S ;  /* 0x00000000000073c6 */ /* 0x000e360000000000 */
[----:B0-----:R0:W1:Y:S01]  /*0260*/  SYNCS.EXCH.64 URZ, [UR8], UR4 ;  /* 0x00000004083f75b2 */ /* 0x0010620008000100 */
[----:B------:R0:W2:Y:S01]  /*0270*/  SYNCS.EXCH.64 URZ, [UR8+0x28], UR6 ;  /* 0x00002806083f75b2 */ /* 0x0000a20008000100 */
[----:B------:R0:W3:Y:S01]  /*0280*/  SYNCS.EXCH.64 URZ, [UR8+0x8], UR4 ;  /* 0x00000804083f75b2 */ /* 0x0000e20008000100 */
[----:B------:R0:W4:Y:S01]  /*0290*/  SYNCS.EXCH.64 URZ, [UR8+0x30], UR6 ;  /* 0x00003006083f75b2 */ /* 0x0001220008000100 */
[----:B------:R0:W0:Y:S01]  /*02a0*/  SYNCS.EXCH.64 URZ, [UR8+0x10], UR4 ;  /* 0x00001004083f75b2 */ /* 0x0000220008000100 */
[----:B------:R0:W0:Y:S01]  /*02b0*/  SYNCS.EXCH.64 URZ, [UR8+0x38], UR6 ;  /* 0x00003806083f75b2 */ /* 0x0000220008000100 */
[----:B------:R0:W0:Y:S01]  /*02c0*/  SYNCS.EXCH.64 URZ, [UR8+0x18], UR4 ;  /* 0x00001804083f75b2 */ /* 0x0000220008000100 */
[----:B------:R0:W0:Y:S01]  /*02d0*/  SYNCS.EXCH.64 URZ, [UR8+0x40], UR6 ;  /* 0x00004006083f75b2 */ /* 0x0000220008000100 */
[----:B------:R0:W0:Y:S01]  /*02e0*/  SYNCS.EXCH.64 URZ, [UR8+0x20], UR4 ;  /* 0x00002004083f75b2 */ /* 0x0000220008000100 */
[----:B------:R0:W0:Y:S01]  /*02f0*/  SYNCS.EXCH.64 URZ, [UR8+0x48], UR6 ;  /* 0x00004806083f75b2 */ /* 0x0000220008000100 */
[----:B------:R-:W-:Y:S01]  /*0300*/  NOP ;  /* 0x0000000000007918 */ /* 0x000fe20000000000 */
.L_x_2:
[----:B------:R-:W5:Y:S01]  /*0310*/  SHFL.IDX PT, R13, R2, RZ, 0x1f ;  /* 0x00001fff020d7589 */ /* 0x000f6200000e0000 */
[----:B------:R-:W1:Y:S01]  /*0320*/  S2UR UR12, SR_CTAID.X ;  /* 0x00000000000c79c3 */ /* 0x000e620000002500 */
[----:B------:R-:W-:Y:S02]  /*0330*/  LOP3.LUT R3, R3, 0xffffff80, RZ, 0xc0, !PT ;  /* 0xffffff8003037812 */ /* 0x000fe400078ec0ff */
[----:B------:R-:W-:Y:S01]  /*0340*/  ELECT P0, URZ, PT ;  /* 0x00000000003f782f */ /* 0x000fe20003800000 */
[----:B------:R2:W3:Y:S01]  /*0350*/  SHFL.IDX PT, R12, R2, RZ, 0x1f ;  /* 0x00001fff020c7589 */ /* 0x0004e200000e0000 */
[----:B------:R-:W-:Y:S01]  /*0360*/  ELECT P1, URZ, PT ;  /* 0x00000000003f782f */ /* 0x000fe20003820000 */
[----:B------:R-:W-:Y:S01]  /*0370*/  NOP ;  /* 0x0000000000007918 */ /* 0x000fe20000000000 */
[----:B------:R-:W-:Y:S01]  /*0380*/  IMAD.IADD R3, R4, 0x1, -R3 ;  /* 0x0000000104037824 */ /* 0x000fe200078e0a03 */
[----:B------:R-:W4:Y:S01]  /*0390*/  S2R R6, SR_CTAID.Y ;  /* 0x0000000000067919 */ /* 0x000f220000002600 */
[----:B0-----:R-:W-:Y:S01]  /*03a0*/  ULDC UR4, c[0x0][0x150] ;  /* 0x0000540000047ab9 */ /* 0x001fe20000000800 */
[----:B------:R-:W0:Y:S01]  /*03b0*/  LDC R14, c[0x0][0x144] ;  /* 0x00005100ff0e7b82 */ /* 0x000e220000000800 */
[----:B------:R-:W-:Y:S01]  /*03c0*/  UMOV UR11, 0x80 ;  /* 0x00000080000b7882 */ /* 0x000fe20000000000 */
[----:B------:R-:W-:Y:S01]  /*03d0*/  SHF.R.S32.HI R0, RZ, 0x1f, R3 ;  /* 0x0000001fff007819 */ /* 0x000fe20000011403 */
[----:B------:R-:W-:Y:S01]  /*03e0*/  NOP ;  /* 0x0000000000007918 */ /* 0x000fe20000000000 */
[C---:B------:R-:W-:Y:S01]  /*03f0*/  VIADD R35, R10.reuse, 0xffffffff ;  /* 0xffffffff0a237836 */ /* 0x040fe20000000000 */
[----:B------:R-:W-:Y:S01]  /*0400*/  ISETP.NE.AND P4, PT, R10, RZ, PT ;  /* 0x000000ff0a00720c */ /* 0x000fe20003f85270 */
[----:B------:R-:W-:Y:S01]  /*0410*/  IMAD.MOV.U32 R154, RZ, RZ, 0x1 ;  /* 0x00000001ff9a7424 */ /* 0x000fe200078e00ff */
[----:B------:R-:W-:Y:S01]  /*0420*/  LEA.HI R9, R0, R3, RZ, 0x3 ;  /* 0x0000000300097211 */ /* 0x000fe200078f18ff */
[----:B------:R-:W0:Y:S01]  /*0430*/  LDC R15, c[0x0][0x140] ;  /* 0x00005000ff0f7b82 */ /* 0x000e220000000800 */
[----:B------:R-:W-:-:S02]  /*0440*/  ISETP.GE.U32.AND P6, PT, R35, 0x2, PT ;  /* 0x000000022300780c */ /* 0x000fc40003fc6070 */
[--C-:B------:R-:W-:Y:S02]  /*0450*/  SHF.R.S32.HI R11, RZ, 0x3, R9.reuse ;  /* 0x00000003ff0b7819 */ /* 0x100fe40000011409 */
[----:B--2---:R-:W-:Y:S02]  /*0460*/  SHF.R.S32.HI R2, RZ, 0x1f, R9 ;  /* 0x0000001fff027819 */ /* 0x004fe40000011409 */
[----:B------:R-:W-:Y:S01]  /*0470*/  SHF.R.S32.HI R9, RZ, 0x1f, R8 ;  /* 0x0000001fff097819 */ /* 0x000fe20000011408 */
[----:B------:R-:W2:Y:S01]  /*0480*/  LDC R25, c[0x0][0x148] ;  /* 0x00005200ff197b82 */ /* 0x000ea20000000800 */
[----:B-----5:R-:W-:Y:S02]  /*0490*/  ISETP.NE.OR P0, PT, R13, RZ, !P0 ;  /* 0x000000ff0d00720c */ /* 0x020fe40004705670 */
[----:B-1----:R-:W-:Y:S02]  /*04a0*/  I2FP.F32.U32 R13, UR12 ;  /* 0x0000000c000d7c45 */ /* 0x002fe40008201000 */
[----:B------:R-:W-:-:S02]  /*04b0*/  LEA.HI R2, R2, R11, RZ, 0x2 ;  /* 0x0000000b02027211 */ /* 0x000fc400078f10ff */
[----:B------:R-:W-:Y:S01]  /*04c0*/  LEA.HI R9, R9, R8, RZ, 0x2 ;  /* 0x0000000809097211 */ /* 0x000fe200078f10ff */
[----:B------:R-:W-:Y:S01]  /*04d0*/  FMUL R13, R13, UR4 ;  /* 0x000000040d0d7c20 */ /* 0x000fe20008400000 */
[----:B---3--:R-:W-:Y:S01]  /*04e0*/  ISETP.NE.OR P1, PT, R12, RZ, !P1 ;  /* 0x000000ff0c00720c */ /* 0x008fe20004f25670 */
[----:B------:R-:W-:Y:S01]  /*04f0*/  ULDC UR4, c[0x0][0x154] ;  /* 0x0000550000047ab9 */ /* 0x000fe20000000800 */
[----:B------:R-:W-:Y:S02]  /*0500*/  LOP3.LUT R12, R2, 0xfffffffc, RZ, 0xc0, !PT ;  /* 0xfffffffc020c7812 */ /* 0x000fe400078ec0ff */
[----:B------:R-:W-:Y:S01]  /*0510*/  LOP3.LUT R9, R9, 0x3ffffffc, RZ, 0xc0, !PT ;  /* 0x3ffffffc09097812 */ /* 0x000fe200078ec0ff */
[----:B------:R-:W1:Y:S01]  /*0520*/  F2I.U32.TRUNC.NTZ R13, R13 ;  /* 0x0000000d000d7305 */ /* 0x000e62000020f000 */
[----:B------:R-:W-:Y:S01]  /*0530*/  VOTEU.ALL UP1, P0 ;  /* 0x00000000003f7886 */ /* 0x000fe20000020000 */
[----:B------:R-:W-:Y:S01]  /*0540*/  IMAD.IADD R12, R11, 0x1, -R12 ;  /* 0x000000010b0c7824 */ /* 0x000fe200078e0a0c */
[----:B----4-:R-:W-:Y:S01]  /*0550*/  I2FP.F32.U32 R11, R6 ;  /* 0x00000006000b7245 */ /* 0x010fe20000201000 */
[----:B------:R-:W-:Y:S01]  /*0560*/  IMAD.IADD R9, R8, 0x1, -R9 ;  /* 0x0000000108097824 */ /* 0x000fe200078e0a09 */
[----:B------:R-:W-:Y:S01]  /*0570*/  SHF.R.S32.HI R2, RZ, 0x1f, R5 ;  /* 0x0000001fff027819 */ /* 0x000fe20000011405 */
[----:B------:R-:W3:Y:S01]  /*0580*/  @!UP1 S2UR UR7, SR_CgaCtaId ;  /* 0x00000000000799c3 */ /* 0x000ee20000008800 */
[----:B------:R-:W-:Y:S01]  /*0590*/  @!UP1 UMOV UR6, 0x400 ;  /* 0x0000040000069882 */ /* 0x000fe20000000000 */
[----:B------:R-:W-:Y:S01]  /*05a0*/  IMAD R9, R9, 0x4, R12 ;  /* 0x0000000409097824 */ /* 0x000fe200078e020c */
[----:B------:R-:W-:Y:S01]  /*05b0*/  VOTEU.ALL UP2, P1 ;  /* 0x00000000003f7886 */ /* 0x000fe20000840000 */
[----:B------:R-:W-:Y:S01]  /*05c0*/  FMUL R11, R11, UR4 ;  /* 0x000000040b0b7c20 */ /* 0x000fe20008400000 */
[----:B------:R-:W-:Y:S01]  /*05d0*/  LEA.HI R2, R2, R5, RZ, 0x2 ;  /* 0x0000000502027211 */ /* 0x000fe200078f10ff */
[----:B------:R-:W-:Y:S01]  /*05e0*/  UMOV UR4, 0x20 ;  /* 0x0000002000047882 */ /* 0x000fe20000000000 */
[----:B------:R-:W-:Y:S01]  /*05f0*/  LEA.HI R8, R9, R9, RZ, 0x1 ;  /* 0x0000000909087211 */ /* 0x000fe200078f08ff */
[----:B------:R-:W4:Y:S01]  /*0600*/  @!UP2 S2UR UR10, SR_CgaCtaId ;  /* 0x00000000000aa9c3 */ /* 0x000f220000008800 */
[----:B-1----:R-:W-:Y:S01]  /*0610*/  IMAD.MOV R13, RZ, RZ, -R13 ;  /* 0x000000ffff0d7224 */ /* 0x002fe200078e0a0d */
[----:B------:R-:W1:Y:S01]  /*0620*/  F2I.U32.TRUNC.NTZ R11, R11 ;  /* 0x0000000b000b7305 */ /* 0x000e62000020f000 */
[----:B------:R-:W-:Y:S01]  /*0630*/  LOP3.LUT R8, R8, 0xfffffffe, RZ, 0xc0, !PT ;  /* 0xfffffffe08087812 */ /* 0x000fe200078ec0ff */
[----:B------:R-:W-:-:S04]  /*0640*/  @!UP1 UIADD3 UR4, -UR4, 0x100000, URZ ;  /* 0x0010000004049890 */ /* 0x000fc8000fffe13f */
[----:B------:R-:W-:Y:S02]  /*0650*/  @!UP1 USHF.L.U32 UR5, UR4, 0xb, URZ ;  /* 0x0000000b04059899 */ /* 0x000fe4000800063f */
[----:B------:R-:W-:Y:S01]  /*0660*/  @!UP1 USHF.L.U32 UR4, UR4, 0x1, URZ ;  /* 0x0000000104049899 */ /* 0x000fe2000800063f */
[----:B0-----:R-:W-:Y:S01]  /*0670*/  IMAD R21, R14, R13, UR12 ;  /* 0x0000000c0e157e24 */ /* 0x001fe2000f8e020d */
[----:B------:R-:W-:Y:S01]  /*0680*/  LOP3.LUT R2, R2, 0xfffffffc, RZ, 0xc0, !PT ;  /* 0xfffffffc02027812 */ /* 0x000fe200078ec0ff */
[----:B------:R-:W-:Y:S01]  /*0690*/  @!UP2 UMOV UR9, 0x400 ;  /* 0x000004000009a882 */ /* 0x000fe20000000000 */
[----:B------:R-:W-:Y:S01]  /*06a0*/  IMAD.IADD R8, R9, 0x1, -R8 ;  /* 0x0000000109087824 */ /* 0x000fe200078e0a08 */
[----:B------:R-:W-:Y:S01]  /*06b0*/  VOTEU.ALL UP3, P1 ;  /* 0x00000000003f7886 */ /* 0x000fe20000860000 */
[----:B------:R-:W-:Y:S01]  /*06c0*/  VOTEU.ALL UP4, P1 ;  /* 0x00000000003f7886 */ /* 0x000fe20000880000 */
[----:B------:R-:W-:Y:S01]  /*06d0*/  IMAD.IADD R5, R5, 0x1, -R2 ;  /* 0x0000000105057824 */ /* 0x000fe200078e0a02 */
[----:B------:R-:W-:Y:S01]  /*06e0*/  VOTEU.ALL UP5, P1 ;  /* 0x00000000003f7886 */ /* 0x000fe200008a0000 */
[----:B------:R-:W-:Y:S01]  /*06f0*/  ISETP.NE.AND P3, PT, R8, R21, PT ;  /* 0x000000150800720c */ /* 0x000fe20003f65270 */
[----:B------:R-:W-:Y:S01]  /*0700*/  IMAD.SHL.U32 R2, R9, 0x4, RZ ;  /* 0x0000000409027824 */ /* 0x000fe200078e00ff */
[----:B------:R-:W-:Y:S01]  /*0710*/  ISETP.EQ.U32.AND P2, PT, R15, 0x1, PT ;  /* 0x000000010f00780c */ /* 0x000fe20003f42070 */
[----:B---3--:R-:W-:Y:S01]  /*0720*/  @!UP1 ULEA UR8, UR7, UR6, 0x18 ;  /* 0x0000000607089291 */ /* 0x008fe2000f8ec03f */
[----:B-1----:R-:W-:Y:S01]  /*0730*/  IMAD.MOV R20, RZ, RZ, -R11 ;  /* 0x000000ffff147224 */ /* 0x002fe200078e0a0b */
[----:B------:R-:W-:-:S04]  /*0740*/  @!UP2 UIADD3 UR6, -UR11, 0x100000, URZ ;  /* 0x001000000b06a890 */ /* 0x000fc8000fffe13f */
[----:B------:R-:W-:Y:S02]  /*0750*/  @!UP2 USHF.L.U32 UR7, UR6, 0xb, URZ ;  /* 0x0000000b0607a899 */ /* 0x000fe4000800063f */
[----:B------:R-:W-:Y:S01]  /*0760*/  @!UP2 USHF.L.U32 UR6, UR6, 0x1, URZ ;  /* 0x000000010606a899 */ /* 0x000fe2000800063f */
[----:B------:R-:W-:Y:S01]  /*0770*/  LOP3.LUT R155, R9, 0xc, R2, 0x78, !PT ;  /* 0x0000000c099b7812 */ /* 0x000fe200078e7802 */
[----:B------:R-:W-:Y:S01]  /*0780*/  VOTEU.ALL UP0, P0 ;  /* 0x00000000003f7886 */ /* 0x000fe20000000000 */
[----:B------:R-:W-:Y:S01]  /*0790*/  VOTEU.ALL UP1, P0 ;  /* 0x00000000003f7886 */ /* 0x000fe20000020000 */
[----:B--2---:R-:W-:Y:S01]  /*07a0*/  IMAD R9, R25, R20, R6 ;  /* 0x0000001419097224 */ /* 0x004fe200078e0206 */
[----:B------:R-:W-:Y:S01]  /*07b0*/  LOP3.LUT P0, RZ, R3, 0x7, RZ, 0xc0, !PT ;  /* 0x0000000703ff7812 */ /* 0x000fe2000780c0ff */
[----:B----4-:R-:W-:Y:S01]  /*07c0*/  @!UP2 ULEA UR9, UR10, UR9, 0x18 ;  /* 0x000000090a09a291 */ /* 0x010fe2000f8ec03f */
[----:B------:R0:W1:Y:S01]  /*07d0*/  SHFL.IDX PT, R14, R7, RZ, 0x1f ;  /* 0x00001fff070e7589 */ /* 0x00006200000e0000 */
[----:B------:R-:W-:Y:S01]  /*07e0*/  VOTEU.ALL UP2, P1 ;  /* 0x00000000003f7886 */ /* 0x000fe20000840000 */
[----:B------:R-:W-:-:S02]  /*07f0*/  @P3 LEA.HI R2, R155, R155, RZ, 0x1 ;  /* 0x0000009b9b023211 */ /* 0x000fc400078f08ff */
[----:B------:R-:W2:Y:S02]  /*0800*/  FENCE.VIEW.ASYNC.S ;  /* 0x00000000000073c6 */ /* 0x000ea40000000000 */
[----:B--2---:R0:W2:Y:S01]  /*0810*/  @!UP0 SYNCS.EXCH.64 URZ, [UR8+0x80], UR4 ;  /* 0x00008004083f85b2 */ /* 0x0040a20008000100 */
[C---:B------:R-:W-:Y:S02]  /*0820*/  ISETP.NE.AND P1, PT, R5.reuse, 0x3, PT ;  /* 0x000000030500780c */ /* 0x040fe40003f25270 */
[----:B------:R-:W-:Y:S02]  /*0830*/  @P3 SHF.R.S32.HI R2, RZ, 0x1, R2 ;  /* 0x00000001ff023819 */ /* 0x000fe40000011402 */
[----:B------:R-:W-:Y:S02]  /*0840*/  ISETP.EQ.OR P1, PT, R5, RZ, !P1 ;  /* 0x000000ff0500720c */ /* 0x000fe40004f22670 */
[----:B------:R-:W-:Y:S02]  /*0850*/  @P3 ISETP.NE.AND P5, PT, R2, R9, PT ;  /* 0x000000090200320c */ /* 0x000fe40003fa5270 */
[----:B------:R-:W-:-:S02]  /*0860*/  ISETP.LT.U32.AND P0, PT, R155, 0x2, !P0 ;  /* 0x000000029b00780c */ /* 0x000fc40004701070 */
[----:B------:R-:W-:Y:S02]  /*0870*/  ISETP.EQ.AND P1, PT, R10, RZ, P1 ;  /* 0x000000ff0a00720c */ /* 0x000fe40000f22270 */
[----:B------:R-:W-:Y:S02]  /*0880*/  SEL R9, RZ, 0x1, !P0 ;  /* 0x00000001ff097807 */ /* 0x000fe40004000000 */
[----:B------:R-:W-:Y:S01]  /*0890*/  @P3 SEL R154, RZ, 0x1, P5 ;  /* 0x00000001ff9a3807 */ /* 0x000fe20002800000 */
[----:B------:R0:W3:Y:S01]  /*08a0*/  @!UP1 SYNCS.EXCH.64 URZ, [UR8+0x88], UR4 ;  /* 0x00008804083f95b2 */ /* 0x0000e20008000100 */
[----:B------:R-:W-:Y:S01]  /*08b0*/  NOP ;  /* 0x0000000000007918 */ /* 0x000fe20000000000 */
[----:B------:R-:W-:Y:S02]  /*08c0*/  SEL R16, RZ, 0x1, !P1 ;  /* 0x00000001ff107807 */ /* 0x000fe40004800000 */
[----:B------:R-:W-:Y:S02]  /*08d0*/  LOP3.LUT R154, R154, R9, RZ, 0xc0, !PT ;  /* 0x000000099a9a7212 */ /* 0x000fe400078ec0ff */
[----:B------:R-:W-:Y:S01]  /*08e0*/  SEL R16, R16, 0x2, P6 ;  /* 0x0000000210107807 */ /* 0x000fe20003000000 */
[----:B------:R0:W4:Y:S01]  /*08f0*/  @!UP2 SYNCS.EXCH.64 URZ, [UR9+0x60], UR6 ;  /* 0x00006006093fa5b2 */ /* 0x0001220008000100 */
[----:B------:R0:W0:Y:S01]  /*0900*/  @!UP3 SYNCS.EXCH.64 URZ, [UR9+0x68], UR6 ;  /* 0x00006806093fb5b2 */ /* 0x0000220008000100 */
[----:B------:R0:W0:Y:S01]  /*0910*/  @!UP4 SYNCS.EXCH.64 URZ, [UR9+0x70], UR6 ;  /* 0x00007006093fc5b2 */ /* 0x0000220008000100 */
[----:B------:R0:W0:Y:S01]  /*0920*/  @!UP5 SYNCS.EXCH.64 URZ, [UR9+0x78], UR6 ;  /* 0x00007806093fd5b2 */ /* 0x0000220008000100 */
[----:B------:R-:W-:Y:S01]  /*0930*/  NOP ;  /* 0x0000000000007918 */ /* 0x000fe20000000000 */
[----:B-12---:R-:W-:Y:S05]  /*0940*/  @!P2 BRA `(.L_x_3) ;  /* 0x000000000008a947 */ /* 0x006fea0003800000 */
[----:B0--34-:R-:W-:Y:S01]  /*0950*/  UCGABAR_ARV ;  /* 0x00000000000079c7 */ /* 0x019fe20008000000 */
[----:B------:R-:W-:Y:S05]  /*0960*/  BRA `(.L_x_4) ;  /* 0x0000000000047947 */ /* 0x000fea0003800000 */
.L_x_3:
[----:B0--34-:R-:W-:Y:S01]  /*0970*/  NOP ;  /* 0x0000000000007918 */ /* 0x019fe20000000000 */
.L_x_4:
[----:B------:R-:W-:Y:S01]  /*0980*/  ULDC.64 UR4, c[0x0][0x598] ;  /* 0x0001660000047ab9 */ /* 0x000fe20000000a00 */
[----:B------:R-:W-:Y:S01]  /*0990*/  ULDC.64 UR36, c[0x0][0x208] ;  /* 0x0000820000247ab9 */ /* 0x000fe20000000a00 */
[----:B------:R-:W-:-:S04]  /*09a0*/  ISETP.NE.U32.AND P0, PT, RZ, UR4, PT ;  /* 0x00000004ff007c0c */ /* 0x000fc8000bf05070 */
[----:B------:R-:W-:-:S13]  /*09b0*/  ISETP.NE.AND.EX P0, PT, RZ, UR5, PT, P0 ;  /* 0x00000005ff007c0c */ /* 0x000fda000bf05300 */
[----:B------:R-:W-:Y:S05]  /*09c0*/  @!P0 BRA `(.L_x_5) ;  /* 0x00000000001c8947 */ /* 0x000fea0003800000 */
[----:B------:R-:W0:Y:S02]  /*09d0*/  LDC.64 R8, c[0x0][0x598] ;  /* 0x00016600ff087b82 */ /* 0x000e240000000a00 */
[----:B0-----:R-:W2:Y:S02]  /*09e0*/  LDG.E.64 R8, desc[UR36][R8.64] ;  /* 0x0000002408087981 */ /* 0x001ea4000c1e1b00 */
[----:B--2---:R-:W-:-:S04]  /*09f0*/  ISETP.NE.U32.AND P0, PT, R8, RZ, PT ;  /* 0x000000ff0800720c */ /* 0x004fc80003f05070 */
[----:B------:R-:W-:-:S13]  /*0a00*/  ISETP.NE.AND.EX P0, PT, R9, RZ, PT, P0 ;  /* 0x000000ff0900720c */ /* 0x000fda0003f05300 */
[----:B------:R-:W-:Y:S05]  /*0a10*/  @!P0 BRA `(.L_x_5) ;  /* 0x0000000000088947 */ /* 0x000fea0003800000 */
[----:B------:R0:W5:Y:S01]  /*0a20*/  LD.E R153, desc[UR36][R8.64] ;  /* 0x0000002408997980 */ /* 0x000162000c101900 */
[----:B------:R-:W-:Y:S05]  /*0a30*/  BRA `(.L_x_6) ;  /* 0x0000000000247947 */ /* 0x000fea0003800000 */
.L_x_5:
[----:B------:R-:W-:Y:S02]  /*0a40*/  ULDC.64 UR4, c[0x0][0x588] ;  /* 0x0001620000047ab9 */ /* 0x000fe40000000a00 */
[----:B------:R-:W-:-:S04]  /*0a50*/  ISETP.NE.U32.AND P0, PT, RZ, UR4, PT ;  /* 0x00000004ff007c0c */ /* 0x000fc8000bf05070 */
[----:B------:R-:W-:-:S13]  /*0a60*/  ISETP.NE.AND.EX P0, PT, RZ, UR5, PT, P0 ;  /* 0x00000005ff007c0c */ /* 0x000fda000bf05300 */
[----:B------:R-:W-:Y:S05]  /*0a70*/  @!P0 BRA `(.L_x_7) ;  /* 0x00000000000c8947 */ /* 0x000fea0003800000 */
[----:B------:R-:W0:Y:S02]  /*0a80*/  LDC.64 R8, c[0x0][0x588] ;  /* 0x00016200ff087b82 */ /* 0x000e240000000a00 */
[----:B0-----:R1:W5:Y:S01]  /*0a90*/  LDG.E R153, desc[UR36][R8.64] ;  /* 0x0000002408997981 */ /* 0x001362000c1e1900 */
[----:B------:R-:W-:Y:S05]  /*0aa0*/  BRA `(.L_x_6) ;  /* 0x0000000000087947 */ /* 0x000fea0003800000 */
.L_x_7:
[----:B------:R-:W-:Y:S02]  /*0ab0*/  ULDC UR4, c[0x0][0x580] ;  /* 0x0001600000047ab9 */ /* 0x000fe40000000800 */
[----:B------:R-:W-:-:S07]  /*0ac0*/  IMAD.U32 R153, RZ, RZ, UR4 ;  /* 0x00000004ff997e24 */ /* 0x000fce000f8e00ff */
.L_x_6:
[----:B------:R-:W-:Y:S02]  /*0ad0*/  ULDC.64 UR4, c[0x0][0x5a0] ;  /* 0x0001680000047ab9 */ /* 0x000fe40000000a00 */
[----:B------:R-:W-:-:S04]  /*0ae0*/  ISETP.NE.U32.AND P0, PT, RZ, UR4, PT ;  /* 0x00000004ff007c0c */ /* 0x000fc8000bf05070 */
[----:B------:R-:W-:-:S13]  /*0af0*/  ISETP.NE.AND.EX P0, PT, RZ, UR5, PT, P0 ;  /* 0x00000005ff007c0c */ /* 0x000fda000bf05300 */
[----:B------:R-:W-:Y:S05]  /*0b00*/  @!P0 BRA `(.L_x_8) ;  /* 0x00000000001c8947 */ /* 0x000fea0003800000 */
[----:B01----:R-:W0:Y:S02]  /*0b10*/  LDC.64 R8, c[0x0][0x5a0] ;  /* 0x00016800ff087b82 */ /* 0x003e240000000a00 */
[----:B0-----:R-:W2:Y:S02]  /*0b20*/  LDG.E.64 R8, desc[UR36][R8.64] ;  /* 0x0000002408087981 */ /* 0x001ea4000c1e1b00 */
[----:B--2---:R-:W-:-:S04]  /*0b30*/  ISETP.NE.U32.AND P0, PT, R8, RZ, PT ;  /* 0x000000ff0800720c */ /* 0x004fc80003f05070 */
[----:B------:R-:W-:-:S13]  /*0b40*/  ISETP.NE.AND.EX P0, PT, R9, RZ, PT, P0 ;  /* 0x000000ff0900720c */ /* 0x000fda0003f05300 */
[----:B------:R-:W-:Y:S05]  /*0b50*/  @!P0 BRA `(.L_x_8) ;  /* 0x0000000000088947 */ /* 0x000fea0003800000 */
[----:B------:R0:W5:Y:S01]  /*0b60*/  LD.E R152, desc[UR36][R8.64] ;  /* 0x0000002408987980 */ /* 0x000162000c101900 */
[----:B------:R-:W-:Y:S05]  /*0b70*/  BRA `(.L_x_9) ;  /* 0x0000000000247947 */ /* 0x000fea0003800000 */
.L_x_8:
[----:B------:R-:W-:Y:S02]  /*0b80*/  ULDC.64 UR4, c[0x0][0x590] ;  /* 0x0001640000047ab9 */ /* 0x000fe40000000a00 */
[----:B------:R-:W-:-:S04]  /*0b90*/  ISETP.NE.U32.AND P0, PT, RZ, UR4, PT ;  /* 0x00000004ff007c0c */ /* 0x000fc8000bf05070 */
[----:B------:R-:W-:-:S13]  /*0ba0*/  ISETP.NE.AND.EX P0, PT, RZ, UR5, PT, P0 ;  /* 0x00000005ff007c0c */ /* 0x000fda000bf05300 */
[----:B------:R-:W-:Y:S05]  /*0bb0*/  @!P0 BRA `(.L_x_10) ;  /* 0x00000000000c8947 */ /* 0x000fea0003800000 */
[----:B01----:R-:W0:Y:S02]  /*0bc0*/  LDC.64 R8, c[0x0][0x590] ;  /* 0x00016400ff087b82 */ /* 0x003e240000000a00 */
[----:B0-----:R1:W5:Y:S01]  /*0bd0*/  LDG.E R152, desc[UR36][R8.64] ;  /* 0x0000002408987981 */ /* 0x001362000c1e1900 */
[----:B------:R-:W-:Y:S05]  /*0be0*/  BRA `(.L_x_9) ;  /* 0x0000000000087947 */ /* 0x000fea0003800000 */
.L_x_10:
[----:B------:R-:W-:Y:S02]  /*0bf0*/  ULDC UR4, c[0x0][0x584] ;  /* 0x0001610000047ab9 */ /* 0x000fe40000000800 */
[----:B------:R-:W-:-:S07]  /*0c00*/  IMAD.U32 R152, RZ, RZ, UR4 ;  /* 0x00000004ff987e24 */ /* 0x000fce000f8e00ff */
.L_x_9:
[----:B------:R-:W2:Y:S01]  /*0c10*/  LDC R2, c[0x0][0x65c] ;  /* 0x00019700ff027b82 */ /* 0x000ea20000000800 */
[----:B------:R-:W-:Y:S01]  /*0c20*/  ULDC UR6, c[0x0][0x28c] ;  /* 0x0000a30000067ab9 */ /* 0x000fe20000000800 */
[----:B------:R-:W-:Y:S01]  /*0c30*/  ISETP.NE.AND P0, PT, R10, 0x2, PT ;  /* 0x000000020a00780c */ /* 0x000fe20003f05270 */
[----:B------:R-:W-:Y:S01]  /*0c40*/  UIADD3 UR6, UR6, 0x7f, URZ ;  /* 0x0000007f06067890 */ /* 0x000fe2000fffe03f */
[----:B01----:R-:W-:Y:S01]  /*0c50*/  IMAD.U32 R8, RZ, RZ, UR12 ;  /* 0x0000000cff087e24 */ /* 0x003fe2000f8e00ff */
[----:B------:R-:W-:Y:S01]  /*0c60*/  UMOV UR38, URZ ;  /* 0x0000003f00267c82 */ /* 0x000fe20008000000 */
[----:B------:R-:W-:Y:S01]  /*0c70*/  IMAD.MOV.U32 R9, RZ, RZ, RZ ;  /* 0x000000ffff097224 */ /* 0x000fe200078e00ff */
[----:B------:R-:W-:Y:S01]  /*0c80*/  USHF.R.S32.HI UR7, URZ, 0x1f, UR6 ;  /* 0x0000001f3f077899 */ /* 0x000fe20008011406 */
[----:B------:R-:W-:Y:S01]  /*0c90*/  UMOV UR39, URZ ;  /* 0x0000003f00277c82 */ /* 0x000fe20008000000 */
[----:B------:R-:W-:Y:S02]  /*0ca0*/  ULDC.64 UR8, c[0x0][0x650] ;  /* 0x0001940000087ab9 */ /* 0x000fe40000000a00 */
[----:B------:R-:W-:-:S04]  /*0cb0*/  ULEA.HI UR7, UR7, UR6, URZ, 0x7 ;  /* 0x0000000607077291 */ /* 0x000fc8000f8f383f */
[----:B------:R-:W-:Y:S01]  /*0cc0*/  USHF.R.S32.HI UR40, URZ, 0x7, UR7 ;  /* 0x000000073f287899 */ /* 0x000fe20008011407 */
[----:B--2---:R-:W-:-:S13]  /*0cd0*/  ISETP.NE.AND P1, PT, R2, 0x1, PT ;  /* 0x000000010200780c */ /* 0x004fda0003f25270 */
[----:B------:R-:W0:Y:S01]  /*0ce0*/  @P1 LDC R19, c[0x0][0x10] ;  /* 0x00000400ff131b82 */ /* 0x000e220000000800 */
[----:B------:R-:W-:Y:S02]  /*0cf0*/  @P1 IMAD.MOV.U32 R7, RZ, RZ, RZ ;  /* 0x000000ffff071224 */ /* 0x000fe400078e00ff */
[----:B------:R-:W-:-:S05]  /*0d00*/  @P1 IMAD.MOV.U32 R17, RZ, RZ, RZ ;  /* 0x000000ffff111224 */ /* 0x000fca00078e00ff */
[----:B------:R-:W1:Y:S01]  /*0d10*/  @!P1 LDC R11, c[0x0][0xc] ;  /* 0x00000300ff0b9b82 */ /* 0x000e620000000800 */
[----:B------:R-:W-:Y:S01]  /*0d20*/  ULDC UR4, c[0x0][0xc] ;  /* 0x0000030000047ab9 */ /* 0x000fe20000000800 */
[----:B------:R-:W-:Y:S02]  /*0d30*/  ULDC UR5, c[0x0][0x10] ;  /* 0x0000040000057ab9 */ /* 0x000fe40000000800 */
[----:B------:R-:W-:-:S04]  /*0d40*/  UIMAD.WIDE.U32 UR4, UR4, UR5, URZ ;  /* 0x00000005040472a5 */ /* 0x000fc8000f8e003f */
[----:B------:R-:W2:Y:S01]  /*0d50*/  LDC R2, c[0x0][0x14] ;  /* 0x00000500ff027b82 */ /* 0x000ea20000000800 */
[----:B0-----:R-:W-:-:S04]  /*0d60*/  @P1 IMAD.WIDE.U32 R18, R19, UR12, R6 ;  /* 0x0000000c13121c25 */ /* 0x001fc8000f8e0006 */
[----:B------:R-:W-:Y:S02]  /*0d70*/  @P1 IMAD.IADD R17, R19, 0x1, R17 ;  /* 0x0000000113111824 */ /* 0x000fe400078e0211 */
[----:B-1----:R-:W-:-:S04]  /*0d80*/  @!P1 IMAD.WIDE.U32 R8, R6, R11, R8 ;  /* 0x0000000b06089225 */ /* 0x002fc800078e0008 */
[----:B------:R-:W-:Y:S02]  /*0d90*/  @!P1 IMAD.MOV.U32 R18, RZ, RZ, R8 ;  /* 0x000000ffff129224 */ /* 0x000fe400078e0008 */
[----:B------:R-:W-:Y:S02]  /*0da0*/  @!P1 IMAD.MOV.U32 R17, RZ, RZ, R9 ;  /* 0x000000ffff119224 */ /* 0x000fe400078e0009 */
[----:B--2---:R-:W-:-:S04]  /*0db0*/  IMAD.WIDE.U32 R12, R2, UR4, RZ ;  /* 0x00000004020c7c25 */ /* 0x004fc8000f8e00ff */
[----:B------:R-:W-:Y:S01]  /*0dc0*/  IMAD R23, R2, UR5, RZ ;  /* 0x0000000502177c24 */ /* 0x000fe2000f8e02ff */
[----:B------:R0:W-:Y:S03]  /*0dd0*/  STL.64 [R1], R12 ;  /* 0x0000000c01007387 */ /* 0x0001e60000100a00 */
[----:B------:R-:W-:Y:S01]  /*0de0*/  IMAD.IADD R23, R13, 0x1, R23 ;  /* 0x000000010d177824 */ /* 0x000fe200078e0217 */
[----:B------:R-:W-:Y:S06]  /*0df0*/  @P0 BRA `(.L_x_11) ;  /* 0x0000000000200947 */ /* 0x000fec0003800000 */
[----:B------:R-:W-:Y:S01]  /*0e00*/  UISETP.GE.U32.AND UP0, UPT, UR40, 0x5, UPT ;  /* 0x000000052800788c */ /* 0x000fe2000bf06070 */
[----:B------:R-:W-:Y:S01]  /*0e10*/  IADD3 R18, P0, R18, R12, RZ ;  /* 0x0000000c12127210 */ /* 0x000fe20007f1e0ff */
[----:B------:R-:W-:Y:S01]  /*0e20*/  UIMAD.WIDE.U32 UR4, UR40, -0x33333333, URZ ;  /* 0xcccccccd280478a5 */ /* 0x000fe2000f8e003f */
[----:B------:R-:W-:-:S03]  /*0e30*/  UMOV UR39, URZ ;  /* 0x0000003f00277c82 */ /* 0x000fc60008000000 */
[----:B------:R-:W-:Y:S01]  /*0e40*/  USHF.R.U32.HI UR4, URZ, 0x2, UR5 ;  /* 0x000000023f047899 */ /* 0x000fe20008011605 */
[----:B------:R-:W-:-:S03]  /*0e50*/  IMAD.X R17, R23, 0x1, R17, P0 ;  /* 0x0000000117117824 */ /* 0x000fc600000e0611 */
[----:B------:R-:W-:Y:S02]  /*0e60*/  UIMAD UR38, UR4, -0x5, UR40 ;  /* 0xfffffffb042678a4 */ /* 0x000fe4000f8e0228 */
[----:B------:R-:W-:-:S12]  /*0e70*/  @UP0 ULOP3.LUT UR39, UR4, 0x1, URZ, 0xc0, !UPT ;  /* 0x0000000104270892 */ /* 0x000fd8000f8ec03f */
.L_x_11:
[----:B------:R-:W-:Y:S01]  /*0e80*/  ISETP.GE.U32.AND P0, PT, R18, UR8, PT ;  /* 0x0000000812007c0c */ /* 0x000fe2000bf06070 */
[----:B------:R-:W-:Y:S01]  /*0e90*/  IMAD.MOV.U32 R19, RZ, RZ, -0x1 ;  /* 0xffffffffff137424 */ /* 0x000fe200078e00ff */
[----:B------:R-:W-:Y:S01]  /*0ea0*/  PRMT R8, RZ, 0x7610, R8 ;  /* 0x00007610ff087816 */ /* 0x000fe20000000008 */
[----:B------:R-:W-:Y:S01]  /*0eb0*/  IMAD.MOV.U32 R22, RZ, RZ, -0x1 ;  /* 0xffffffffff167424 */ /* 0x000fe200078e00ff */
[----:B------:R-:W-:Y:S01]  /*0ec0*/  ISETP.GE.U32.AND.EX P0, PT, R17, UR9, PT, P0 ;  /* 0x0000000911007c0c */ /* 0x000fe2000bf06100 */
[----:B------:R-:W-:-:S12]  /*0ed0*/  IMAD.MOV.U32 R2, RZ, RZ, -0x1 ;  /* 0xffffffffff027424 */ /* 0x000fd800078e00ff */
[----:B------:R-:W-:Y:S05]  /*0ee0*/  @P0 BRA `(.L_x_12) ;  /* 0x00000004002c0947 */ /* 0x000fea0003800000 */
[----:B------:R-:W1:Y:S01]  /*0ef0*/  LDC.64 R26, c[0x0][0x628] ;  /* 0x00018a00ff1a7b82 */ /* 0x000e620000000a00 */
[----:B------:R-:W-:Y:S02]  /*0f00*/  IMAD.MOV.U32 R8, RZ, RZ, R18 ;  /* 0x000000ffff087224 */ /* 0x000fe400078e0012 */
[----:B------:R-:W-:-:S05]  /*0f10*/  IMAD.MOV.U32 R9, RZ, RZ, R17 ;  /* 0x000000ffff097224 */ /* 0x000fca00078e0011 */
[----:B------:R-:W2:Y:S08]  /*0f20*/  LDC R2, c[0x0][0x630] ;  /* 0x00018c00ff027b82 */ /* 0x000eb00000000800 */
[----:B------:R-:W3:Y:S01]  /*0f30*/  LDC.64 R28, c[0x0][0x620] ;  /* 0x00018800ff1c7b82 */ /* 0x000ee20000000a00 */
[----:B-1----:R-:W-:-:S04]  /*0f40*/  ISETP.NE.U32.AND P0, PT, R26, RZ, PT ;  /* 0x000000ff1a00720c */ /* 0x002fc80003f05070 */
[----:B------:R-:W-:-:S13]  /*0f50*/  ISETP.NE.AND.EX P0, PT, R27, RZ, PT, P0 ;  /* 0x000000ff1b00720c */ /* 0x000fda0003f05300 */
[----:B--23--:R-:W-:Y:S05]  /*0f60*/  @!P0 BRA `(.L_x_13) ;  /* 0x0000000000288947 */ /* 0x00cfea0003800000 */
[----:B0-----:R-:W0:Y:S02]  /*0f70*/  LDC R13, c[0x0][0x634] ;  /* 0x00018d00ff0d7b82 */ /* 0x001e240000000800 */
[----:B0-----:R-:W-:-:S05]  /*0f80*/  IADD3 R13, P0, R18, R13, RZ ;  /* 0x0000000d120d7210 */ /* 0x001fca0007f1e0ff */
[----:B------:R-:W-:-:S04]  /*0f90*/  IMAD.X R15, RZ, RZ, R17, P0 ;  /* 0x000000ffff0f7224 */ /* 0x000fc800000e0611 */
[----:B------:R-:W-:-:S04]  /*0fa0*/  IMAD.WIDE.U32 R8, R15, R26, RZ ;  /* 0x0000001a0f087225 */ /* 0x000fc800078e00ff */
[----:B------:R-:W-:-:S04]  /*0fb0*/  IMAD.WIDE.U32 R10, P0, R13, R27, R8 ;  /* 0x0000001b0d0a7225 */ /* 0x000fc80007800008 */
[----:B------:R-:W-:-:S04]  /*0fc0*/  IMAD.WIDE.U32 R8, R13, R26, RZ ;  /* 0x0000001a0d087225 */ /* 0x000fc800078e00ff */
[----:B------:R-:W-:Y:S01]  /*0fd0*/  IMAD.X R13, RZ, RZ, RZ, P0 ;  /* 0x000000ffff0d7224 */ /* 0x000fe200000e06ff */
[----:B------:R-:W-:Y:S01]  /*0fe0*/  IADD3 RZ, P0, R9, R10, RZ ;  /* 0x0000000a09ff7210 */ /* 0x000fe20007f1e0ff */
[----:B------:R-:W-:-:S04]  /*0ff0*/  IMAD.MOV.U32 R12, RZ, RZ, R11 ;  /* 0x000000ffff0c7224 */ /* 0x000fc800078e000b */
[----:B------:R-:W-:-:S08]  /*1000*/  IMAD.WIDE.U32.X R8, R15, R27, R12, P0 ;  /* 0x0000001b0f087225 */ /* 0x000fd000000e040c */
.L_x_13:
[----:B------:R-:W1:Y:S01]  /*1010*/  LDC.64 R32, c[0x0][0x640] ;  /* 0x00019000ff207b82 */ /* 0x000e620000000a00 */
[-C--:B------:R-:W-:Y:S01]  /*1020*/  SHF.R.U64 R30, R8, R2.reuse, R9 ;  /* 0x00000002081e7219 */ /* 0x080fe20000001209 */
[----:B------:R-:W-:Y:S01]  /*1030*/  IMAD.MOV.U32 R19, RZ, RZ, R17 ;  /* 0x000000ffff137224 */ /* 0x000fe200078e0011 */
[----:B------:R-:W-:Y:S01]  /*1040*/  SHF.R.U32.HI R2, RZ, R2, R9 ;  /* 0x00000002ff027219 */ /* 0x000fe20000011609 */
[----:B------:R-:W-:Y:S01]  /*1050*/  IMAD.MOV.U32 R26, RZ, RZ, 0x1 ;  /* 0x00000001ff1a7424 */ /* 0x000fe200078e00ff */
[----:B------:R-:W-:-:S03]  /*1060*/  IADD3 R11, P0, RZ, -R30, RZ ;  /* 0x8000001eff0b7210 */ /* 0x000fc60007f1e0ff */
[----:B------:R-:W2:Y:S02]  /*1070*/  LDC R10, c[0x0][0x618] ;  /* 0x00018600ff0a7b82 */ /* 0x000ea40000000800 */
[----:B------:R-:W-:-:S04]  /*1080*/  IMAD.X R9, RZ, RZ, ~R2, P0 ;  /* 0x000000ffff097224 */ /* 0x000fc800000e0e02 */
[-C--:B------:R-:W-:Y:S02]  /*1090*/  IMAD R2, R9, R28.reuse, RZ ;  /* 0x0000001c09027224 */ /* 0x080fe400078e02ff */
[----:B0-----:R-:W0:Y:S01]  /*10a0*/  LDC R13, c[0x0][0x608] ;  /* 0x00018200ff0d7b82 */ /* 0x001e220000000800 */
[----:B------:R-:W-:-:S04]  /*10b0*/  IMAD.WIDE.U32 R8, R11, R28, R18 ;  /* 0x0000001c0b087225 */ /* 0x000fc800078e0012 */
[----:B------:R-:W-:Y:S02]  /*10c0*/  IMAD R11, R11, R29, R2 ;  /* 0x0000001d0b0b7224 */ /* 0x000fe400078e0202 */
[----:B------:R-:W-:Y:S01]  /*10d0*/  IMAD.MOV.U32 R2, RZ, RZ, -0x1 ;  /* 0xffffffffff027424 */ /* 0x000fe200078e00ff */
[----:B------:R-:W3:Y:S01]  /*10e0*/  LDC R31, c[0x0][0x658] ;  /* 0x00019600ff1f7b82 */ /* 0x000ee20000000800 */
[----:B------:R-:W-:Y:S01]  /*10f0*/  IMAD.IADD R9, R9, 0x1, R11 ;  /* 0x0000000109097824 */ /* 0x000fe200078e020b */
[----:B-1----:R-:W-:-:S04]  /*1100*/  ISETP.NE.U32.AND P0, PT, R32, RZ, PT ;  /* 0x000000ff2000720c */ /* 0x002fc80003f05070 */
[----:B------:R-:W-:Y:S02]  /*1110*/  ISETP.NE.AND.EX P0, PT, R33, RZ, PT, P0 ;  /* 0x000000ff2100720c */ /* 0x000fe40003f05300 */
[----:B------:R-:W1:Y:S01]  /*1120*/  LDC R29, c[0x0][0x600] ;  /* 0x00018000ff1d7b82 */ /* 0x000e620000000800 */
[-CC-:B--2---:R-:W-:Y:S02]  /*1130*/  SHF.R.U64 R27, R8, R10.reuse, R9.reuse ;  /* 0x0000000a081b7219 */ /* 0x184fe40000001209 */
[----:B------:R-:W-:-:S05]  /*1140*/  SHF.R.U32.HI R8, RZ, R10, R9 ;  /* 0x0000000aff087219 */ /* 0x000fca0000011609 */
[----:B------:R-:W2:Y:S01]  /*1150*/  LDC R22, c[0x0][0x648] ;  /* 0x00019200ff167b82 */ /* 0x000ea20000000800 */
[-CC-:B0-----:R-:W-:Y:S02]  /*1160*/  SHF.R.U64 R34, R27, R13.reuse, R8.reuse ;  /* 0x0000000d1b227219 */ /* 0x181fe40000001208 */
[----:B------:R-:W-:-:S05]  /*1170*/  SHF.R.U32.HI R8, RZ, R13, R8 ;  /* 0x0000000dff087219 */ /* 0x000fca0000011608 */
[----:B------:R-:W0:Y:S01]  /*1180*/  LDC R24, c[0x0][0x638] ;  /* 0x00018e00ff187b82 */ /* 0x000e220000000800 */
[-CC-:B---3--:R-:W-:Y:S02]  /*1190*/  SHF.R.U64 R36, R34, R31.reuse, R8.reuse ;  /* 0x0000001f22247219 */ /* 0x188fe40000001208 */
[-C--:B------:R-:W-:Y:S02]  /*11a0*/  SHF.L.U32 R2, R2, R31.reuse, RZ ;  /* 0x0000001f02027219 */ /* 0x080fe400000006ff */
[----:B------:R-:W-:Y:S01]  /*11b0*/  SHF.R.U32.HI R9, RZ, R31, R8 ;  /* 0x0000001fff097219 */ /* 0x000fe20000011608 */
[----:B------:R-:W-:Y:S01]  /*11c0*/  IMAD.MOV.U32 R8, RZ, RZ, R36 ;  /* 0x000000ffff087224 */ /* 0x000fe200078e0024 */
[----:B------:R-:W-:Y:S01]  /*11d0*/  LOP3.LUT R15, RZ, R2, RZ, 0x33, !PT ;  /* 0x00000002ff0f7212 */ /* 0x000fe200078e33ff */
[----:B------:R-:W3:Y:S01]  /*11e0*/  LDC R28, c[0x0][0x610] ;  /* 0x00018400ff1c7b82 */ /* 0x000ee20000000800 */
[----:B------:R-:W-:Y:S05]  /*11f0*/  @!P0 BRA `(.L_x_14) ;  /* 0x0000000000288947 */ /* 0x000fea0003800000 */
[----:B------:R-:W4:Y:S02]  /*1200*/  LDC R13, c[0x0][0x64c] ;  /* 0x00019300ff0d7b82 */ /* 0x000f240000000800 */
[----:B----4-:R-:W-:-:S05]  /*1210*/  IADD3 R13, P0, R36, R13, RZ ;  /* 0x0000000d240d7210 */ /* 0x010fca0007f1e0ff */
        /* <DEDUP_REMOVED lines=8> */
.L_x_14:
[----:B--2---:R-:W-:Y:S01]  /*12a0*/  SHF.R.U64 R7, R8, R22, R9 ;  /* 0x0000001608077219 */ /* 0x004fe20000001209 */
[----:B-1----:R-:W-:Y:S01]  /*12b0*/  VIADD R8, R29, 0xffffffff ;  /* 0xffffffff1d087836 */ /* 0x002fe20000000000 */
[----:B------:R-:W-:Y:S01]  /*12c0*/  SHF.L.U32 R2, R26, R31, RZ ;  /* 0x0000001f1a027219 */ /* 0x000fe200000006ff */
[----:B------:R-:W-:Y:S01]  /*12d0*/  @P1 IMAD R21, R25, R20, R6 ;  /* 0x0000001419151224 */ /* 0x000fe200078e0206 */
[----:B------:R-:W-:Y:S01]  /*12e0*/  LOP3.LUT R15, R34, R15, RZ, 0xc0, !PT ;  /* 0x0000000f220f7212 */ /* 0x000fe200078ec0ff */
[----:B------:R-:W-:Y:S01]  /*12f0*/  IMAD.MOV R9, RZ, RZ, -R7 ;  /* 0x000000ffff097224 */ /* 0x000fe200078e0a07 */
[----:B------:R-:W-:-:S03]  /*1300*/  LOP3.LUT R8, R27, R8, RZ, 0xc0, !PT ;  /* 0x000000081b087212 */ /* 0x000fc600078ec0ff */
[----:B------:R-:W-:Y:S02]  /*1310*/  IMAD R6, R2, R7, R15 ;  /* 0x0000000702067224 */ /* 0x000fe400078e020f */
[----:B0-----:R-:W-:Y:S02]  /*1320*/  IMAD R2, R9, R24, R36 ;  /* 0x0000001809027224 */ /* 0x001fe400078e0224 */
[----:B---3--:R-:W-:Y:S02]  /*1330*/  IMAD R19, R6, R28, R21 ;  /* 0x0000001c06137224 */ /* 0x008fe400078e0215 */
[----:B------:R-:W-:Y:S02]  /*1340*/  IMAD R2, R2, R29, R8 ;  /* 0x0000001d02027224 */ /* 0x000fe400078e0208 */
[----:B------:R-:W-:-:S03]  /*1350*/  IMAD.MOV.U32 R6, RZ, RZ, 0x1 ;  /* 0x00000001ff067424 */ /* 0x000fc600078e00ff */
[----:B------:R-:W-:Y:S02]  /*1360*/  SEL R22, R2, R19, !P1 ;  /* 0x0000001302167207 */ /* 0x000fe40004800000 */
[----:B------:R-:W-:Y:S01]  /*1370*/  SEL R19, R19, R2, !P1 ;  /* 0x0000000213137207 */ /* 0x000fe20004800000 */
[----:B------:R-:W-:Y:S01]  /*1380*/  IMAD.MOV.U32 R2, RZ, RZ, R30 ;  /* 0x000000ffff027224 */ /* 0x000fe200078e001e */
[----:B------:R-:W-:-:S07]  /*1390*/  PRMT R8, R6, 0x7610, R8 ;  /* 0x0000761006087816 */ /* 0x000fce0000000008 */
.L_x_12:
[----:B------:R-:W-:Y:S05]  /*13a0*/  @!P2 BRA `(.L_x_15) ;  /* 0x00000000000ca947 */ /* 0x000fea0003800000 */
[----:B------:R-:W-:Y:S01]  /*13b0*/  UCGABAR_WAIT ;  /* 0x0000000000007dc7 */ /* 0x000fe20008000000 */
[----:B------:R-:W-:Y:S01]  /*13c0*/  CCTL.IVALL ;  /* 0x00000000ff00798f */ /* 0x000fe20002000000 */
[----:B------:R-:W-:Y:S05]  /*13d0*/  BRA `(.L_x_16) ;  /* 0x0000000000047947 */ /* 0x000fea0003800000 */
.L_x_15:
[----:B------:R-:W-:Y:S06]  /*13e0*/  BAR.SYNC.DEFER_BLOCKING 0x0 ;  /* 0x0000000000007b1d */ /* 0x000fec0000010000 */
.L_x_16:
[----:B------:R-:W-:Y:S05]  /*13f0*/  @!P4 BRA `(.L_x_17) ;  /* 0x000000780020c947 */ /* 0x000fea0003800000 */
[----:B------:R-:W-:-:S13]  /*1400*/  ISETP.GT.U32.AND P0, PT, R35, 0x1, PT ;  /* 0x000000012300780c */ /* 0x000fda0003f04070 */
[----:B------:R-:W-:Y:S05]  /*1410*/  @P0 EXIT ;  /* 0x000000000000094d */ /* 0x000fea0003800000 */
.L_x_18:
[----:B------:R-:W-:-:S08]  /*1420*/  NOP ;  /* 0x0000000000007918 */ /* 0x000fd00000000000 */
[----:B------:R-:W1:Y:S02]  /*1430*/  USETMAXREG.TRY_ALLOC.CTAPOOL UP0, 0xe8 ;  /* 0x000000e8000079c8 */ /* 0x000e640008000600 */
[----:B-1----:R-:W-:-:S13]  /*1440*/  PLOP3.LUT P0, PT, PT, PT, UP0, 0x80, 0x0 ;  /* 0x000000000000781c */ /* 0x002fda0003f0f008 */
[----:B------:R-:W-:Y:S05]  /*1450*/  @!P0 BRA `(.L_x_18) ;  /* 0xfffffffc00f08947 */ /* 0x000fea000383ffff */
[----:B------:R-:W-:-:S13]  /*1460*/  LOP3.LUT P0, RZ, R8, 0xff, RZ, 0xc0, !PT ;  /* 0x000000ff08ff7812 */ /* 0x000fda000780c0ff */
[----:B------:R-:W-:Y:S05]  /*1470*/  @!P0 EXIT ;  /* 0x000000000000894d */ /* 0x000fea0003800000 */
[----:B------:R-:W1:Y:S01]  /*1480*/  S2UR UR4, SR_CgaCtaId ;  /* 0x00000000000479c3 */ /* 0x000e620000008800 */
[----:B------:R-:W-:Y:S01]  /*1490*/  VIADD R14, R14, 0xffffffff ;  /* 0xffffffff0e0e7836 */ /* 0x000fe20000000000 */
[CC--:B------:R-:W-:Y:S01]  /*14a0*/  LEA.HI R4, R0.reuse, R3.reuse, RZ, 0x2 ;  /* 0x0000000300047211 */ /* 0x0c0fe200078f10ff */
[----:B------:R-:W-:Y:S01]  /*14b0*/  UMOV UR41, 0x400 ;  /* 0x0000040000297882 */ /* 0x000fe20000000000 */
[----:B------:R-:W-:Y:S01]  /*14c0*/  LEA.HI R0, R0, R3, RZ, 0x5 ;  /* 0x0000000300007211 */ /* 0x000fe200078f28ff */
[----:B------:R-:W-:Y:S01]  /*14d0*/  UISETP.LT.AND UP0, UPT, UR40, 0x1, UPT ;  /* 0x000000012800788c */ /* 0x000fe2000bf01270 */
[----:B------:R-:W-:Y:S01]  /*14e0*/  R2UR UR42, R14 ;  /* 0x000000000e2a72ca */ /* 0x000fe200000e0000 */
[----:B------:R-:W-:Y:S01]  /*14f0*/  ULDC UR5, c[0x0][0x284] ;  /* 0x0000a10000057ab9 */ /* 0x000fe20000000800 */
[--C-:B------:R-:W-:Y:S01]  /*1500*/  SHF.R.S32.HI R156, RZ, 0x2, R4.reuse ;  /* 0x00000002ff9c7819 */ /* 0x100fe20000011404 */
[----:B------:R-:W-:Y:S01]  /*1510*/  USEL UR43, UR40, 0x1, UP0 ;  /* 0x00000001282b7887 */ /* 0x000fe20008000000 */
[----:B------:R-:W-:Y:S01]  /*1520*/  SHF.R.S32.HI R5, RZ, 0x1f, R4 ;  /* 0x0000001fff057819 */ /* 0x000fe20000011404 */
[----:B------:R-:W-:Y:S01]  /*1530*/  USHF.L.U32 UR44, UR40, 0x1, URZ ;  /* 0x00000001282c7899 */ /* 0x000fe2000800063f */
[----:B------:R-:W-:Y:S01]  /*1540*/  LOP3.LUT R158, R4, 0xfffffffc, RZ, 0xc0, !PT ;  /* 0xfffffffc049e7812 */ /* 0x000fe200078ec0ff */
[----:B------:R-:W-:Y:S01]  /*1550*/  UIADD3 UR43, -UR43, UR40, URZ ;  /* 0x000000282b2b7290 */ /* 0x000fe2000fffe13f */
[----:B------:R-:W-:-:S02]  /*1560*/  LEA.HI R5, R5, R156, RZ, 0x3 ;  /* 0x0000009c05057211 */ /* 0x000fc400078f18ff */
[----:B------:R-:W-:Y:S01]  /*1570*/  ISETP.NE.AND P0, PT, R14, RZ, PT ;  /* 0x000000ff0e00720c */ /* 0x000fe20003f05270 */
[----:B------:R-:W-:Y:S01]  /*1580*/  IMAD.IADD R158, R3, 0x1, -R158 ;  /* 0x00000001039e7824 */ /* 0x000fe200078e0a9e */
[----:B------:R-:W-:Y:S01]  /*1590*/  LOP3.LUT R5, R5, 0xfffffff8, RZ, 0xc0, !PT ;  /* 0xfffffff805057812 */ /* 0x000fe200078ec0ff */
[----:B------:R-:W-:Y:S01]  /*15a0*/  USHF.L.U32 UR42, UR42, 0x3, URZ ;  /* 0x000000032a2a7899 */ /* 0x000fe2000800063f */
[----:B------:R-:W-:-:S03]  /*15b0*/  SEL R165, RZ, 0x1, P0 ;  /* 0x00000001ffa57807 */ /* 0x000fc60000000000 */
[----:B------:R-:W-:Y:S01]  /*15c0*/  IMAD.IADD R156, R156, 0x1, -R5 ;  /* 0x000000019c9c7824 */ /* 0x000fe200078e0a05 */
[----:B-1----:R-:W-:Y:S01]  /*15d0*/  ULEA UR41, UR4, UR41, 0x18 ;  /* 0x0000002904297291 */ /* 0x002fe2000f8ec03f */
[----:B------:R-:W-:Y:S01]  /*15e0*/  SHF.R.S32.HI R5, RZ, 0x5, R0 ;  /* 0x00000005ff057819 */ /* 0x000fe20000011400 */
[----:B------:R-:W-:Y:S02]  /*15f0*/  IMAD.U32 R160, RZ, RZ, UR42 ;  /* 0x0000002affa07e24 */ /* 0x000fe4000f8e00ff */
[----:B------:R-:W-:Y:S01]  /*1600*/  UIADD3 UR45, UR41, 0x60, URZ ;  /* 0x00000060292d7890 */ /* 0x000fe2000fffe03f */
[--C-:B------:R-:W-:Y:S01]  /*1610*/  SHF.R.S32.HI R157, RZ, 0x1f, R156.reuse ;  /* 0x0000001fff9d7819 */ /* 0x100fe2000001149c */
[C-C-:B------:R-:W-:Y:S01]  /*1620*/  IMAD R163, R5.reuse, -0x10, -R156.reuse ;  /* 0xfffffff005a37824 */ /* 0x140fe200078e0a9c */
[C---:B------:R-:W-:Y:S02]  /*1630*/  LOP3.LUT R162, R160.reuse, 0x8, RZ, 0xc0, !PT ;  /* 0x00000008a0a27812 */ /* 0x040fe400078ec0ff */
[----:B------:R-:W-:Y:S01]  /*1640*/  LOP3.LUT R160, R160, 0x8, RZ, 0xc, !PT ;  /* 0x00000008a0a07812 */ /* 0x000fe200078e0cff */
[----:B------:R-:W-:Y:S01]  /*1650*/  IMAD.U32 R159, RZ, RZ, UR45 ;  /* 0x0000002dff9f7e24 */ /* 0x000fe2000f8e00ff */
[----:B------:R-:W-:Y:S01]  /*1660*/  LOP3.LUT R162, R162, 0x18, RZ, 0x3c, !PT ;  /* 0x00000018a2a27812 */ /* 0x000fe200078e3cff */
[----:B------:R-:W-:-:S04]  /*1670*/  IMAD.WIDE R156, R5, 0x10, R156 ;  /* 0x00000010059c7825 */ /* 0x000fc800078e029c */
[----:B------:R-:W-:Y:S02]  /*1680*/  VIADD R161, R159, UR42 ;  /* 0x0000002a9fa17c36 */ /* 0x000fe40008000000 */
[----:B------:R-:W-:-:S07]  /*1690*/  VIADD R163, R163, UR5 ;  /* 0x00000005a3a37c36 */ /* 0x000fce0008000000 */
.L_x_298:
[----:B------:R-:W-:Y:S01]  /*16a0*/  SHF.L.U32 R0, R165, 0x1f, RZ ;  /* 0x0000001fa5007819 */ /* 0x000fe200000006ff */
[----:B------:R-:W-:Y:S02]  /*16b0*/  ULDC UR4, c[0x0][0x28c] ;  /* 0x0000a30000047ab9 */ /* 0x000fe40000000800 */
[----:B------:R-:W-:Y:S01]  /*16c0*/  ISETP.LT.AND P1, PT, RZ, UR4, PT ;  /* 0x00000004ff007c0c */ /* 0x000fe2000bf21270 */
[----:B-1----:R-:W1:Y:S02]  /*16d0*/  SYNCS.PHASECHK.TRANS64.TRYWAIT P0, [R159+UR42], R0 ;  /* 0x000000009f0075a7 */ /* 0x002e64000800016a */
[----:B-1-34-:R-:W-:Y:S10]  /*16e0*/  @!P0 BRA `(.L_x_19) ;  /* 0x0000008400a48947 */ /* 0x01aff40003800000 */
.L_x_321:
[----:B------:R-:W-:Y:S05]  /*16f0*/  @P1 BRA `(.L_x_20) ;  /* 0x0000000000401947 */ /* 0x000fea0003800000 */
[----:B-1----:R-:W-:Y:S01]  /*1700*/  MOV R0, 0x0 ;  /* 0x0000000000007802 */ /* 0x002fe20000000f00 */
[----:B------:R-:W-:Y:S01]  /*1710*/  ULDC.64 UR4, c[0x4][0x68] ;  /* 0x01001a0000047ab9 */ /* 0x000fe20000000a00 */
[----:B------:R-:W-:Y:S01]  /*1720*/  ULDC.64 UR6, c[0x4][0x8] ;  /* 0x0100020000067ab9 */ /* 0x000fe20000000a00 */
[----:B------:R-:W-:Y:S01]  /*1730*/  IMAD.U32 R4, RZ, RZ, UR4 ;  /* 0x00000004ff047e24 */ /* 0x000fe2000f8e00ff */
[----:B------:R1:W2:Y:S01]  /*1740*/  LDC.64 R14, c[0x4][R0] ;  /* 0x01000000000e7b82 */ /* 0x0002a20000000a00 */
[----:B------:R-:W-:Y:S01]  /*1750*/  IMAD.U32 R5, RZ, RZ, UR5 ;  /* 0x00000005ff057e24 */ /* 0x000fe2000f8e00ff */
[----:B------:R-:W-:Y:S01]  /*1760*/  ULDC.64 UR4, c[0x4][0x70] ;  /* 0x01001c0000047ab9 */ /* 0x000fe20000000a00 */
[----:B------:R-:W-:Y:S02]  /*1770*/  IMAD.U32 R10, RZ, RZ, UR6 ;  /* 0x00000006ff0a7e24 */ /* 0x000fe4000f8e00ff */
[----:B------:R-:W-:Y:S02]  /*1780*/  IMAD.U32 R6, RZ, RZ, UR4 ;  /* 0x00000004ff067e24 */ /* 0x000fe4000f8e00ff */
[----:B------:R-:W-:-:S02]  /*1790*/  IMAD.U32 R7, RZ, RZ, UR5 ;  /* 0x00000005ff077e24 */ /* 0x000fc4000f8e00ff */
[----:B------:R-:W-:Y:S02]  /*17a0*/  IMAD.U32 R11, RZ, RZ, UR7 ;  /* 0x00000007ff0b7e24 */ /* 0x000fe4000f8e00ff */
[----:B------:R-:W-:Y:S02]  /*17b0*/  IMAD.MOV.U32 R8, RZ, RZ, 0x1e1 ;  /* 0x000001e1ff087424 */ /* 0x000fe400078e00ff */
[----:B0-----:R-:W-:Y:S02]  /*17c0*/  IMAD.MOV.U32 R12, RZ, RZ, 0x1 ;  /* 0x00000001ff0c7424 */ /* 0x001fe400078e00ff */
[----:B-1----:R-:W-:-:S07]  /*17d0*/  IMAD.MOV.U32 R13, RZ, RZ, RZ ;  /* 0x000000ffff0d7224 */ /* 0x002fce00078e00ff */
[----:B------:R-:W-:-:S07]  /*17e0*/  LEPC R20, `(.L_x_20) ;  /* 0x000000001014794e */ /* 0x000fce0000000000 */
[----:B--2--5:R-:W-:Y:S05]  /*17f0*/  CALL.ABS.NOINC R14 ;  /* 0x000000000e007343 */ /* 0x024fea0003c00000 */
.L_x_20:
[----:B-1----:R-:W-:-:S04]  /*1800*/  LOP3.LUT R0, R16, 0x1, RZ, 0xfc, !PT ;  /* 0x0000000110007812 */ /* 0x002fc800078efcff */
[----:B------:R-:W-:-:S13]  /*1810*/  ISETP.NE.AND P0, PT, R0, 0x3, PT ;  /* 0x000000030000780c */ /* 0x000fda0003f05270 */
[----:B------:R-:W-:Y:S05]  /*1820*/  @!P0 BRA `(.L_x_21) ;  /* 0x0000000000048947 */ /* 0x000fea0003800000 */
[----:B------:R-:W-:Y:S01]  /*1830*/  BPT.TRAP 0x1 ;  /* 0x000000040000795c */ /* 0x000fe20000300000 */
.L_x_21:
[----:B------:R-:W-:Y:S02]  /*1840*/  IMAD.U32 R3, RZ, RZ, UR38 ;  /* 0x00000026ff037e24 */ /* 0x000fe4000f8e00ff */
[----:B------:R-:W-:-:S03]  /*1850*/  IMAD.U32 R0, RZ, RZ, UR39 ;  /* 0x00000027ff007e24 */ /* 0x000fc6000f8e00ff */
[----:B------:R-:W-:Y:S02]  /*1860*/  LEA R3, R3, UR41, 0x3 ;  /* 0x0000002903037c11 */ /* 0x000fe4000f8e18ff */
[----:B------:R-:W-:-:S04]  /*1870*/  SHF.L.U32 R0, R0, 0x1f, RZ ;  /* 0x0000001f00007819 */ /* 0x000fc800000006ff */
[----:B------:R1:W2:Y:S01]  /*1880*/  SYNCS.PHASECHK.TRANS64.TRYWAIT P1, [R3+URZ], R0 ;  /* 0x00000000030075a7 */ /* 0x0002a2000802017f */
[----:B------:R-:W-:Y:S05]  /*1890*/  @!P0 BRA `(.L_x_22) ;  /* 0x0000000000048947 */ /* 0x000fea0003800000 */
[----:B------:R-:W-:Y:S01]  /*18a0*/  BPT.TRAP 0x1 ;  /* 0x000000040000795c */ /* 0x000fe20000300000 */
.L_x_22:
[----:B------:R-:W-:-:S05]  /*18b0*/  IMAD.U32 R4, RZ, RZ, UR43 ;  /* 0x0000002bff047e24 */ /* 0x000fca000f8e00ff */
[----:B------:R-:W-:Y:S01]  /*18c0*/  ISETP.GE.AND P2, PT, R4, 0x1, PT ;  /* 0x000000010400780c */ /* 0x000fe20003f46270 */
[----:B--2---:R-:W-:-:S12]  /*18d0*/  @P1 BRA `(.L_x_23) ;  /* 0x0000000000081947 */ /* 0x004fd80003800000 */
[----:B------:R-:W2:Y:S02]  /*18e0*/  SYNCS.PHASECHK.TRANS64.TRYWAIT P1, [R3+URZ], R0 ;  /* 0x00000000030075a7 */ /* 0x000ea4000802017f */
[----:B--2---:R-:W-:Y:S05]  /*18f0*/  @!P1 BRA `(.L_x_24) ;  /* 0x0000008400349947 */ /* 0x004fea0003800000 */
.L_x_23:
[----:B------:R-:W-:Y:S05]  /*1900*/  WARPSYNC.ALL ;  /* 0x0000000000007948 */ /* 0x000fea0003800000 */
[----:B------:R-:W-:Y:S01]  /*1910*/  UIADD3 UR4, UR41, 0x180, URZ ;  /* 0x0000018029047890 */ /* 0x000fe2000fffe03f */
[----:B------:R-:W-:Y:S01]  /*1920*/  WARPGROUP.ARRIVE ;  /* 0x00000000000079c5 */ /* 0x000fe20000000000 */
[----:B------:R-:W-:Y:S02]  /*1930*/  UIADD3 UR5, UR41, 0xa180, URZ ;  /* 0x0000a18029057890 */ /* 0x000fe4000fffe03f */
[----:B------:R-:W-:Y:S02]  /*1940*/  USHF.R.U32.HI UR4, URZ, 0x4, UR4 ;  /* 0x000000043f047899 */ /* 0x000fe40008011604 */
[----:B------:R-:W-:-:S02]  /*1950*/  USHF.R.U32.HI UR5, URZ, 0x4, UR5 ;  /* 0x000000043f057899 */ /* 0x000fc40008011605 */
[----:B------:R-:W-:Y:S02]  /*1960*/  ULOP3.LUT UR4, UR4, 0x3fff, URZ, 0xc0, !UPT ;  /* 0x00003fff04047892 */ /* 0x000fe4000f8ec03f */
[----:B------:R-:W-:Y:S02]  /*1970*/  ULOP3.LUT UR5, UR5, 0x3fff, URZ, 0xc0, !UPT ;  /* 0x00003fff05057892 */ /* 0x000fe4000f8ec03f */
[----:B------:R-:W-:Y:S02]  /*1980*/  ULOP3.LUT UR8, UR4, 0x10000, URZ, 0xfc, !UPT ;  /* 0x0001000004087892 */ /* 0x000fe4000f8efc3f */
[----:B------:R-:W-:Y:S02]  /*1990*/  ULOP3.LUT UR9, UR5, 0x10000, URZ, 0xfc, !UPT ;  /* 0x0001000005097892 */ /* 0x000fe4000f8efc3f */
[----:B------:R-:W-:Y:S02]  /*19a0*/  ULEA UR10, UR38, UR8, 0x9 ;  /* 0x00000008260a7291 */ /* 0x000fe4000f8e483f */
[----:B------:R-:W-:Y:S01]  /*19b0*/  ULEA UR11, UR38, UR9, 0xb ;  /* 0x00000009260b7291 */ /* 0x000fe2000f8e583f */
[----:B------:R-:W-:Y:S01]  /*19c0*/  UMOV UR5, 0x40000040 ;  /* 0x4000004000057882 */ /* 0x000fe20000000000 */
[----:B------:R-:W-:-:S03]  /*19d0*/  UMOV UR7, 0x40000040 ;  /* 0x4000004000077882 */ /* 0x000fc60000000000 */
[----:B------:R-:W-:Y:S02]  /*19e0*/  UMOV UR4, UR10 ;  /* 0x0000000a00047c82 */ /* 0x000fe40008000000 */
[----:B------:R-:W-:Y:S02]  /*19f0*/  UMOV UR6, UR11 ;  /* 0x0000000b00067c82 */ /* 0x000fe40008000000 */
[----:B------:R-:W-:Y:S01]  /*1a00*/  IGMMA.64x256x32.S8.S8 R24, gdesc[UR4], RZ, !UPT, gsb0 ;  /* 0x06600000041879f1 */ /* 0x000fe2000c0410ff */
[----:B------:R-:W-:Y:S02]  /*1a10*/  UIADD3 UR4, UR10, 0x2, URZ ;  /* 0x000000020a047890 */ /* 0x000fe4000fffe03f */
[----:B------:R-:W-:Y:S01]  /*1a20*/  UIADD3 UR6, UR11, 0x2, URZ ;  /* 0x000000020b067890 */ /* 0x000fe2000fffe03f */
[----:B------:R-:W-:Y:S01]  /*1a30*/  UMOV UR5, 0x40000040 ;  /* 0x4000004000057882 */ /* 0x000fe20000000000 */
[----:B------:R-:W-:Y:S01]  /*1a40*/  UMOV UR7, 0x40000040 ;  /* 0x4000004000077882 */ /* 0x000fe20000000000 */
[----:B------:R-:W-:-:S02]  /*1a50*/  WARPGROUP.DEPBAR.LE gsb0, 0x0 ;  /* 0x00008000000079c5 */ /* 0x000fc40000010000 */
[----:B------:R-:W-:-:S06]  /*1a60*/  WARPGROUP.ARRIVE ;  /* 0x00000000000079c5 */ /* 0x000fcc0000000000 */
[----:B------:R-:W-:Y:S01]  /*1a70*/  IGMMA.64x256x32.S8.S8 R24, gdesc[UR4], R24, gsb0 ;  /* 0x06600000041879f1 */ /* 0x000fe20008041018 */
[----:B------:R-:W-:Y:S02]  /*1a80*/  UIADD3 UR4, UR10, 0x4, URZ ;  /* 0x000000040a047890 */ /* 0x000fe4000fffe03f */
[----:B------:R-:W-:Y:S01]  /*1a90*/  UIADD3 UR6, UR11, 0x4, URZ ;  /* 0x000000040b067890 */ /* 0x000fe2000fffe03f */
[----:B------:R-:W-:Y:S01]  /*1aa0*/  UMOV UR5, 0x40000040 ;  /* 0x4000004000057882 */ /* 0x000fe20000000000 */
[----:B------:R-:W-:Y:S01]  /*1ab0*/  UMOV UR7, 0x40000040 ;  /* 0x4000004000077882 */ /* 0x000fe20000000000 */
[----:B------:R-:W-:Y:S02]  /*1ac0*/  WARPGROUP.DEPBAR.LE gsb0, 0x0 ;  /* 0x00008000000079c5 */ /* 0x000fe40000010000 */
        /* <DEDUP_REMOVED lines=8> */
[----:B------:R-:W-:Y:S03]  /*1b50*/  IGMMA.64x256x32.S8.S8 R24, gdesc[UR4], R24, gsb0 ;  /* 0x06600000041879f1 */ /* 0x000fe60008041018 */
[----:B------:R-:W-:Y:S02]  /*1b60*/  WARPGROUP.DEPBAR.LE gsb0, 0x0 ;  /* 0x00008000000079c5 */ /* 0x000fe40000010000 */
[----:B------:R-:W-:Y:S05]  /*1b70*/  @!P2 BRA `(.L_x_25) ;  /* 0x000000040014a947 */ /* 0x000fea0003800000 */
[----:B------:R-:W-:Y:S01]  /*1b80*/  UIADD3 UR4, UR38, 0x1, URZ ;  /* 0x0000000126047890 */ /* 0x000fe2000fffe03f */
[----:B-12---:R-:W-:Y:S02]  /*1b90*/  IMAD.U32 R0, RZ, RZ, UR43 ;  /* 0x0000002bff007e24 */ /* 0x006fe4000f8e00ff */
[----:B------:R-:W-:Y:S01]  /*1ba0*/  IMAD.U32 R3, RZ, RZ, UR38 ;  /* 0x00000026ff037e24 */ /* 0x000fe2000f8e00ff */
[----:B------:R-:W-:-:S04]  /*1bb0*/  UISETP.NE.AND UP0, UPT, UR4, 0x5, UPT ;  /* 0x000000050400788c */ /* 0x000fc8000bf05270 */
[----:B------:R-:W-:Y:S02]  /*1bc0*/  USEL UR5, URZ, 0x1, UP0 ;  /* 0x000000013f057887 */ /* 0x000fe40008000000 */
[----:B------:R-:W-:Y:S02]  /*1bd0*/  USEL UR10, UR4, URZ, UP0 ;  /* 0x0000003f040a7287 */ /* 0x000fe40008000000 */
[----:B------:R-:W-:-:S06]  /*1be0*/  ULOP3.LUT UR5, UR39, UR5, URZ, 0x3c, !UPT ;  /* 0x0000000527057292 */ /* 0x000fcc000f8e3c3f */
[----:B------:R-:W-:-:S07]  /*1bf0*/  IMAD.U32 R6, RZ, RZ, UR5 ;  /* 0x00000005ff067e24 */ /* 0x000fce000f8e00ff */
.L_x_32:
[----:B------:R-:W-:Y:S05]  /*1c00*/  @!P0 BRA `(.L_x_26) ;  /* 0x0000000000048947 */ /* 0x000fea0003800000 */
[----:B------:R-:W-:Y:S01]  /*1c10*/  BPT.TRAP 0x1 ;  /* 0x000000040000795c */ /* 0x000fe20000300000 */
.L_x_26:
[----:B------:R-:W-:Y:S01]  /*1c20*/  ULEA UR4, UR10, UR41, 0x3 ;  /* 0x000000290a047291 */ /* 0x000fe2000f8e183f */
[----:B------:R-:W-:-:S08]  /*1c30*/  SHF.L.U32 R4, R6, 0x1f, RZ ;  /* 0x0000001f06047819 */ /* 0x000fd000000006ff */
[----:B------:R1:W2:Y:S01]  /*1c40*/  SYNCS.PHASECHK.TRANS64.TRYWAIT P1, [UR4], R4 ;  /* 0x00000004ff0075a7 */ /* 0x0002a20008020144 */
[----:B------:R-:W-:Y:S05]  /*1c50*/  @!P0 BRA `(.L_x_27) ;  /* 0x0000000000048947 */ /* 0x000fea0003800000 */
[----:B------:R-:W-:Y:S01]  /*1c60*/  BPT.TRAP 0x1 ;  /* 0x000000040000795c */ /* 0x000fe20000300000 */
.L_x_27:
[----:B--2---:R-:W-:Y:S05]  /*1c70*/  @P1 BRA `(.L_x_28) ;  /* 0x0000000000081947 */ /* 0x004fea0003800000 */
[----:B------:R-:W2:Y:S02]  /*1c80*/  SYNCS.PHASECHK.TRANS64.TRYWAIT P1, [UR4], R4 ;  /* 0x00000004ff0075a7 */ /* 0x000ea40008020144 */
[----:B--2---:R-:W-:Y:S05]  /*1c90*/  @!P1 BRA `(.L_x_29) ;  /* 0x0000008000609947 */ /* 0x004fea0003800000 */
.L_x_28:
[----:B------:R-:W-:Y:S01]  /*1ca0*/  ULEA UR11, UR10, UR8, 0x9 ;  /* 0x000000080a0b7291 */ /* 0x000fe2000f8e483f */
[----:B------:R-:W-:Y:S01]  /*1cb0*/  WARPGROUP.ARRIVE ;  /* 0x00000000000079c5 */ /* 0x000fe20000000000 */
[----:B------:R-:W-:Y:S01]  /*1cc0*/  ULEA UR12, UR10, UR9, 0xb ;  /* 0x000000090a0c7291 */ /* 0x000fe2000f8e583f */
[----:B------:R-:W-:Y:S01]  /*1cd0*/  UMOV UR5, 0x40000040 ;  /* 0x4000004000057882 */ /* 0x000fe20000000000 */
[----:B------:R-:W-:-:S03]  /*1ce0*/  UMOV UR7, 0x40000040 ;  /* 0x4000004000077882 */ /* 0x000fc60000000000 */
[----:B------:R-:W-:Y:S02]  /*1cf0*/  UMOV UR4, UR11 ;  /* 0x0000000b00047c82 */ /* 0x000fe40008000000 */
[----:B------:R-:W-:Y:S02]  /*1d00*/  UMOV UR6, UR12 ;  /* 0x0000000c00067c82 */ /* 0x000fe40008000000 */
[----:B------:R-:W-:Y:S01]  /*1d10*/  IGMMA.64x256x32.S8.S8 R24, gdesc[UR4], R24, gsb0 ;  /* 0x06600000041879f1 */ /* 0x000fe20008041018 */
        /* <DEDUP_REMOVED lines=23> */
[----:B------:R-:W-:Y:S01]  /*1e90*/  BPT.TRAP 0x1 ;  /* 0x000000040000795c */ /* 0x000fe20000300000 */
.L_x_30:
[----:B------:R-:W-:-:S13]  /*1ea0*/  ISETP.NE.AND P1, PT, R154, RZ, PT ;  /* 0x000000ff9a00720c */ /* 0x000fda0003f25270 */
[----:B-12---:R-:W-:-:S05]  /*1eb0*/  @P1 LEA R4, R3, UR41, 0x3 ;  /* 0x0000002903041c11 */ /* 0x006fca000f8e18ff */
[----:B------:R-:W-:-:S05]  /*1ec0*/  @P1 VIADD R4, R4, 0x28 ;  /* 0x0000002804041836 */ /* 0x000fca0000000000 */
[----:B------:R-:W-:-:S04]  /*1ed0*/  @P1 PRMT R4, R155, 0x654, R4 ;  /* 0x000006549b041816 */ /* 0x000fc80000000004 */
[----:B------:R1:W-:Y:S01]  /*1ee0*/  @P1 SYNCS.ARRIVE.TRANS64.RED.A1T0 RZ, [R4+URZ], RZ ;  /* 0x000000ff04ff19a7 */ /* 0x0003e2000810043f */
[----:B------:R-:W-:-:S13]  /*1ef0*/  ISETP.GT.U32.AND P1, PT, R16, 0x1, PT ;  /* 0x000000011000780c */ /* 0x000fda0003f24070 */
[----:B-1----:R-:W-:Y:S05]  /*1f00*/  @P1 BRA `(.L_x_31) ;  /* 0x0000000000041947 */ /* 0x002fea0003800000 */
[----:B------:R-:W-:Y:S01]  /*1f10*/  BPT.TRAP 0x1 ;  /* 0x000000040000795c */ /* 0x000fe20000300000 */
.L_x_31:
[----:B------:R-:W-:Y:S01]  /*1f20*/  UIADD3 UR10, UR10, 0x1, URZ ;  /* 0x000000010a0a7890 */ /* 0x000fe2000fffe03f */
[C---:B------:R-:W-:Y:S01]  /*1f30*/  ISETP.GT.AND P2, PT, R0.reuse, 0x1, PT ;  /* 0x000000010000780c */ /* 0x040fe20003f44270 */
[----:B------:R-:W-:Y:S02]  /*1f40*/  VIADD R3, R3, 0x1 ;  /* 0x0000000103037836 */ /* 0x000fe40000000000 */
[----:B------:R-:W-:Y:S01]  /*1f50*/  UISETP.NE.AND UP0, UPT, UR10, 0x5, UPT ;  /* 0x000000050a00788c */ /* 0x000fe2000bf05270 */
[----:B------:R-:W-:Y:S02]  /*1f60*/  VIADD R0, R0, 0xffffffff ;  /* 0xffffffff00007836 */ /* 0x000fe40000000000 */
[C---:B------:R-:W-:Y:S01]  /*1f70*/  ISETP.NE.AND P1, PT, R3.reuse, 0x5, PT ;  /* 0x000000050300780c */ /* 0x040fe20003f25270 */
[----:B------:R-:W-:Y:S02]  /*1f80*/  USEL UR4, URZ, 0x1, UP0 ;  /* 0x000000013f047887 */ /* 0x000fe40008000000 */
[----:B------:R-:W-:Y:S01]  /*1f90*/  USEL UR10, UR10, URZ, UP0 ;  /* 0x0000003f0a0a7287 */ /* 0x000fe20008000000 */
[----:B------:R-:W-:-:S03]  /*1fa0*/  SEL R3, R3, RZ, P1 ;  /* 0x000000ff03037207 */ /* 0x000fc60000800000 */
[----:B------:R-:W-:Y:S01]  /*1fb0*/  LOP3.LUT R6, R6, UR4, RZ, 0x3c, !PT ;  /* 0x0000000406067c12 */ /* 0x000fe2000f8e3cff */
[----:B------:R-:W-:Y:S07]  /*1fc0*/  @P2 BRA `(.L_x_32) ;  /* 0xfffffffc000c2947 */ /* 0x000fee000383ffff */
.L_x_25:
[----:B-12---:R-:W1:Y:S01]  /*1fd0*/  LDC R0, c[0x0][0x28c] ;  /* 0x0000a300ff007b82 */ /* 0x006e620000000800 */
[----:B------:R2:W-:Y:S01]  /*1fe0*/  SYNCS.ARRIVE.TRANS64.A1T0 RZ, [R160+UR45], RZ ;  /* 0x000000ffa0ff79a7 */ /* 0x0005e2000810002d */
[----:B-1----:R-:W-:-:S13]  /*1ff0*/  ISETP.GE.AND P1, PT, R0, 0x1, PT ;  /* 0x000000010000780c */ /* 0x002fda0003f26270 */
[----:B--2---:R-:W-:Y:S05]  /*2000*/  @!P1 BRA `(.L_x_33) ;  /* 0x0000000000449947 */ /* 0x004fea0003800000 */
[----:B------:R-:W-:Y:S05]  /*2010*/  @!P0 BRA `(.L_x_34) ;  /* 0x0000000000048947 */ /* 0x000fea0003800000 */
[----:B------:R-:W-:Y:S01]  /*2020*/  BPT.TRAP 0x1 ;  /* 0x000000040000795c */ /* 0x000fe20000300000 */
.L_x_34:
[----:B------:R-:W-:-:S13]  /*2030*/  ISETP.NE.AND P0, PT, R154, RZ, PT ;  /* 0x000000ff9a00720c */ /* 0x000fda0003f05270 */
[----:B------:R-:W-:-:S05]  /*2040*/  VOTEU.ANY UP0, P0 ;  /* 0x00000000003f7886 */ /* 0x000fca0000000100 */
[----:B------:R-:W-:-:S06]  /*2050*/  @UP0 UIADD3 UR4, UR43, UR38, URZ ;  /* 0x000000262b040290 */ /* 0x000fcc000fffe03f */
[----:B------:R-:W-:Y:S02]  /*2060*/  IMAD.U32 R4, RZ, RZ, UR4 ;  /* 0x00000004ff047e24 */ /* 0x000fe4000f8e00ff */
[----:B------:R-:W-:Y:S02]  /*2070*/  IMAD.U32 R3, RZ, RZ, UR4 ;  /* 0x00000004ff037e24 */ /* 0x000fe4000f8e00ff */
[----:B------:R-:W-:-:S05]  /*2080*/  @P0 IMAD.WIDE.U32 R4, R4, -0x33333333, RZ ;  /* 0xcccccccd04040825 */ /* 0x000fca00078e00ff */
[----:B------:R-:W-:-:S05]  /*2090*/  @P0 SHF.R.U32.HI R0, RZ, 0x2, R5 ;  /* 0x00000002ff000819 */ /* 0x000fca0000011605 */
[----:B------:R-:W-:-:S05]  /*20a0*/  @P0 IMAD R0, R0, -0x5, R3 ;  /* 0xfffffffb00000824 */ /* 0x000fca00078e0203 */
[----:B------:R-:W-:-:S05]  /*20b0*/  @P0 LEA R0, R0, UR41, 0x3 ;  /* 0x0000002900000c11 */ /* 0x000fca000f8e18ff */
[----:B------:R-:W-:-:S05]  /*20c0*/  @P0 VIADD R0, R0, 0x28 ;  /* 0x0000002800000836 */ /* 0x000fca0000000000 */
[----:B------:R-:W-:-:S04]  /*20d0*/  @P0 PRMT R0, R155, 0x654, R0 ;  /* 0x000006549b000816 */ /* 0x000fc80000000000 */
[----:B------:R1:W-:Y:S01]  /*20e0*/  @P0 SYNCS.ARRIVE.TRANS64.RED.A1T0 RZ, [R0+URZ], RZ ;  /* 0x000000ff00ff09a7 */ /* 0x0003e2000810043f */
[----:B------:R-:W-:-:S13]  /*20f0*/  ISETP.GT.U32.AND P0, PT, R16, 0x1, PT ;  /* 0x000000011000780c */ /* 0x000fda0003f04070 */
[----:B-1----:R-:W-:Y:S05]  /*2100*/  @P0 BRA `(.L_x_33) ;  /* 0x0000000000040947 */ /* 0x002fea0003800000 */
[----:B------:R-:W-:Y:S01]  /*2110*/  BPT.TRAP 0x1 ;  /* 0x000000040000795c */ /* 0x000fe20000300000 */
.L_x_33:
[----:B------:R-:W-:Y:S01]  /*2120*/  SHF.L.U32 R0, R165, 0x1f, RZ ;  /* 0x0000001fa5007819 */ /* 0x000fe200000006ff */
[----:B------:R-:W-:Y:S01]  /*2130*/  UIADD3 UR38, UR44, UR38, URZ ;  /* 0x000000262c267290 */ /* 0x000fe2000fffe03f */
[----:B------:R-:W1:Y:S01]  /*2140*/  LDC R7, c[0x0][0x288] ;  /* 0x0000a200ff077b82 */ /* 0x000e620000000800 */
[----:B------:R-:W-:Y:S01]  /*2150*/  UISETP.GE.U32.AND UP1, UPT, UR44, 0x5, UPT ;  /* 0x000000052c00788c */ /* 0x000fe2000bf26070 */
[----:B------:R-:W-:Y:S01]  /*2160*/  IMAD.SHL.U32 R10, R158, 0x2, RZ ;  /* 0x000000029e0a7824 */ /* 0x000fe200078e00ff */
[----:B------:R-:W-:Y:S02]  /*2170*/  UISETP.GT.U32.AND UP0, UPT, UR38, 0x4, UPT ;  /* 0x000000042600788c */ /* 0x000fe4000bf04070 */
[----:B------:R-:W-:Y:S02]  /*2180*/  UIMAD.WIDE.U32 UR4, UR38, -0x33333333, URZ ;  /* 0xcccccccd260478a5 */ /* 0x000fe4000f8e003f */
[----:B------:R-:W-:Y:S01]  /*2190*/  UISETP.LT.U32.AND UP0, UPT, UR44, 0x5, UP0 ;  /* 0x000000052c00788c */ /* 0x000fe20008701070 */
[----:B------:R-:W2:Y:S01]  /*21a0*/  SYNCS.PHASECHK.TRANS64.TRYWAIT P0, [R159+UR42+0x10], R0 ;  /* 0x000010009f0075a7 */ /* 0x000ea2000800016a */
[----:B------:R-:W-:Y:S01]  /*21b0*/  USHF.R.U32.HI UR4, URZ, 0x2, UR5 ;  /* 0x000000023f047899 */ /* 0x000fe20008011605 */
[----:B------:R-:W-:Y:S01]  /*21c0*/  SHF.R.S32.HI R11, RZ, 0x1f, R10 ;  /* 0x0000001fff0b7819 */ /* 0x000fe2000001140a */
[----:B------:R-:W-:-:S02]  /*21d0*/  USEL UR6, URZ, 0x1, !UP0 ;  /* 0x000000013f067887 */ /* 0x000fc4000c000000 */
[----:B------:R-:W-:Y:S02]  /*21e0*/  UIMAD UR38, UR4, -0x5, UR38 ;  /* 0xfffffffb042678a4 */ /* 0x000fe4000f8e0226 */
[----:B------:R-:W-:-:S04]  /*21f0*/  ULOP3.LUT UR39, UR39, UR6, URZ, 0x3c, !UPT ;  /* 0x0000000627277292 */ /* 0x000fc8000f8e3c3f */
[----:B------:R-:W-:Y:S01]  /*2200*/  @UP1 ULOP3.LUT UR39, UR39, 0x1, UR4, 0x78, !UPT ;  /* 0x0000000127271892 */ /* 0x000fe2000f8e7804 */
[----:B-12---:R-:W-:Y:S11]  /*2210*/  @!P0 BRA `(.L_x_35) ;  /* 0x0000007c00188947 */ /* 0x006ff60003800000 */
.L_x_322:
[----:B-1----:R-:W-:Y:S01]  /*2220*/  IMAD.SHL.U32 R0, R19, 0x40, RZ ;  /* 0x0000004013007824 */ /* 0x002fe200078e00ff */
[----:B------:R-:W-:Y:S01]  /*2230*/  ULDC UR6, c[0x0][0x284] ;  /* 0x0000a10000067ab9 */ /* 0x000fe20000000800 */
[----:B------:R-:W-:Y:S01]  /*2240*/  IMAD.SHL.U32 R14, R22, 0x100, RZ ;  /* 0x00000100160e7824 */ /* 0x000fe200078e00ff */
[----:B------:R-:W-:Y:S01]  /*2250*/  SHF.R.S32.HI R20, RZ, 0x1f, R2 ;  /* 0x0000001fff147819 */ /* 0x000fe20000011402 */
[----:B------:R-:W-:Y:S01]  /*2260*/  ULDC.64 UR4, c[0x0][0x5d0] ;  /* 0x0001740000047ab9 */ /* 0x000fe20000000a00 */
[----:B------:R-:W-:Y:S01]  /*2270*/  ISETP.GE.AND P0, PT, R0, UR6, PT ;  /* 0x0000000600007c0c */ /* 0x000fe2000bf06270 */
[----:B------:R-:W-:Y:S01]  /*2280*/  IMAD.WIDE.U32 R4, R2, UR4, R10 ;  /* 0x0000000402047c25 */ /* 0x000fe2000f8e000a */
[----:B------:R-:W-:Y:S02]  /*2290*/  SHF.R.S32.HI R15, RZ, 0x1f, R14 ;  /* 0x0000001fff0f7819 */ /* 0x000fe4000001140e */
[----:B------:R-:W-:Y:S01]  /*22a0*/  ISETP.GE.OR P0, PT, R14, R7, P0 ;  /* 0x000000070e00720c */ /* 0x000fe20000706670 */
[----:B------:R-:W-:Y:S01]  /*22b0*/  IMAD R3, R20, UR4, RZ ;  /* 0x0000000414037c24 */ /* 0x000fe2000f8e02ff */
[----:B------:R-:W-:-:S03]  /*22c0*/  IADD3 R4, P1, R14, R4, RZ ;  /* 0x000000040e047210 */ /* 0x000fc60007f3e0ff */
[----:B------:R-:W-:-:S05]  /*22d0*/  IMAD R3, R2, UR5, R3 ;  /* 0x0000000502037c24 */ /* 0x000fca000f8e0203 */
[----:B------:R-:W-:-:S03]  /*22e0*/  IADD3.X R5, R15, R5, R3, P1, !PT ;  /* 0x000000050f057210 */ /* 0x000fc60000ffe403 */
[----:B------:R-:W-:Y:S05]  /*22f0*/  @P0 BRA `(.L_x_36) ;  /* 0x0000006000b00947 */ /* 0x000fea0003800000 */
[----:B0-----:R-:W0:Y:S01]  /*2300*/  LDC.64 R12, c[0x0][0x5c8] ;  /* 0x00017200ff0c7b82 */ /* 0x001e220000000a00 */
[----:B------:R-:W-:Y:S01]  /*2310*/  IMAD.WIDE R8, R19, 0x40, R156 ;  /* 0x0000004013087825 */ /* 0x000fe200078e029c */
[----:B------:R-:W-:Y:S01]  /*2320*/  ULDC.64 UR4, c[0x0][0x5c0] ;  /* 0x0001700000047ab9 */ /* 0x000fe20000000a00 */
[----:B------:R-:W-:Y:S02]  /*2330*/  BSSY B0, `(.L_x_36) ;  /* 0x0000628000007945 */ /* 0x000fe40003800000 */
[----:B------:R-:W-:Y:S02]  /*2340*/  IMAD.IADD R22, R163, 0x1, -R0 ;  /* 0x00000001a3167824 */ /* 0x000fe400078e0a00 */
[-C--:B0-----:R-:W-:Y:S02]  /*2350*/  IMAD R3, R9, R12.reuse, RZ ;  /* 0x0000000c09037224 */ /* 0x081fe400078e02ff */
[----:B------:R-:W-:-:S04]  /*2360*/  IMAD.WIDE.U32 R4, R8, R12, R4 ;  /* 0x0000000c08047225 */ /* 0x000fc800078e0004 */
[----:B------:R-:W-:Y:S01]  /*2370*/  IMAD R3, R8, R13, R3 ;  /* 0x0000000d08037224 */ /* 0x000fe200078e0203 */
[----:B------:R-:W-:-:S03]  /*2380*/  IADD3 R4, P0, R4, UR4, RZ ;  /* 0x0000000404047c10 */ /* 0x000fc6000ff1e0ff */
[----:B------:R-:W-:Y:S01]  /*2390*/  IMAD.IADD R3, R5, 0x1, R3 ;  /* 0x0000000105037824 */ /* 0x000fe200078e0203 */
[----:B------:R-:W-:-:S04]  /*23a0*/  LEA R6, P1, R12, R4, 0x3 ;  /* 0x000000040c067211 */ /* 0x000fc800078218ff */
[----:B------:R-:W-:Y:S01]  /*23b0*/  IADD3.X R5, R3, UR5, RZ, P0, !PT ;  /* 0x0000000503057c10 */ /* 0x000fe200087fe4ff */
[----:B------:R-:W-:Y:S01]  /*23c0*/  IMAD R3, R158, -0x2, R7 ;  /* 0xfffffffe9e037824 */ /* 0x000fe200078e0207 */
[----:B-----5:R-:W-:Y:S02]  /*23d0*/  ISETP.NE.AND P0, PT, R152, RZ, PT ;  /* 0x000000ff9800720c */ /* 0x020fe40003f05270 */
[----:B------:R-:W-:Y:S01]  /*23e0*/  LEA.HI.X R7, R12, R5, R13, 0x3, P1 ;  /* 0x000000050c077211 */ /* 0x000fe200008f1c0d */
[----:B------:R-:W-:-:S10]  /*23f0*/  IMAD.IADD R0, R3, 0x1, -R14 ;  /* 0x0000000103007824 */ /* 0x000fd400078e0a0e */
[----:B------:R-:W-:Y:S05]  /*2400*/  @!P0 BRA `(.L_x_37) ;  /* 0x0000004800608947 */ /* 0x000fea0003800000 */
[----:B------:R-:W0:Y:S01]  /*2410*/  LDC.64 R166, c[0x0][0x5b0] ;  /* 0x00016c00ffa67b82 */ /* 0x000e220000000a00 */
[----:B------:R-:W-:Y:S01]  /*2420*/  ULDC.64 UR4, c[0x0][0x5b8] ;  /* 0x00016e0000047ab9 */ /* 0x000fe20000000a00 */
[----:B------:R-:W-:Y:S01]  /*2430*/  ISETP.GE.AND P1, PT, R22, 0x1, PT ;  /* 0x000000011600780c */ /* 0x000fe20003f26270 */
[----:B------:R-:W-:Y:S01]  /*2440*/  IMAD.WIDE.U32 R10, R2, UR4, R10 ;  /* 0x00000004020a7c25 */ /* 0x000fe2000f8e000a */
[----:B------:R-:W-:Y:S02]  /*2450*/  BSSY B1, `(.L_x_38) ;  /* 0x000000e000017945 */ /* 0x000fe40003800000 */
[----:B------:R-:W-:Y:S01]  /*2460*/  ISETP.LT.OR P5, PT, R0, 0x1, !P1 ;  /* 0x000000010000780c */ /* 0x000fe20004fa1670 */
[----:B------:R-:W-:Y:S01]  /*2470*/  IMAD R3, R20, UR4, RZ ;  /* 0x0000000414037c24 */ /* 0x000fe2000f8e02ff */
[----:B------:R-:W1:Y:S01]  /*2480*/  LDC.64 R12, c[0x0][0x5a8] ;  /* 0x00016a00ff0c7b82 */ /* 0x000e620000000a00 */
[----:B------:R-:W-:Y:S02]  /*2490*/  IADD3 R14, P0, R14, R10, RZ ;  /* 0x0000000a0e0e7210 */ /* 0x000fe40007f1e0ff */
[----:B------:R-:W-:-:S05]  /*24a0*/  IMAD R3, R2, UR5, R3 ;  /* 0x0000000502037c24 */ /* 0x000fca000f8e0203 */
[----:B------:R-:W-:Y:S01]  /*24b0*/  IADD3.X R15, R15, R11, R3, P0, !PT ;  /* 0x0000000b0f0f7210 */ /* 0x000fe200007fe403 */
[-C--:B0-----:R-:W-:Y:S02]  /*24c0*/  IMAD R10, R9, R166.reuse, RZ ;  /* 0x000000a6090a7224 */ /* 0x081fe400078e02ff */
[----:B------:R-:W-:-:S04]  /*24d0*/  IMAD.WIDE.U32 R2, R8, R166, R14 ;  /* 0x000000a608027225 */ /* 0x000fc800078e000e */
[----:B------:R-:W-:Y:S01]  /*24e0*/  IMAD R21, R8, R167, R10 ;  /* 0x000000a708157224 */ /* 0x000fe200078e020a */
[----:B-1----:R-:W-:-:S04]  /*24f0*/  IADD3 R2, P0, R2, R12, RZ ;  /* 0x0000000c02027210 */ /* 0x002fc80007f1e0ff */
[----:B------:R-:W-:Y:S01]  /*2500*/  IADD3.X R3, R13, R3, R21, P0, !PT ;  /* 0x000000030d037210 */ /* 0x000fe200007fe415 */
[----:B------:R-:W-:Y:S08]  /*2510*/  @P5 BRA `(.L_x_39) ;  /* 0x0000000000045947 */ /* 0x000ff00003800000 */
[----:B------:R0:W5:Y:S02]  /*2520*/  LDG.E.U8 R164, desc[UR36][R2.64] ;  /* 0x0000002402a47981 */ /* 0x000164000c1e1100 */
.L_x_39:
[----:B------:R-:W-:Y:S05]  /*2530*/  BSYNC B1 ;  /* 0x0000000000017941 */ /* 0x000fea0003800000 */
.L_x_38:
[----:B-----5:R-:W-:Y:S01]  /*2540*/  LOP3.LUT R9, R164, 0xffff, RZ, 0xc0, !PT ;  /* 0x0000ffffa4097812 */ /* 0x020fe200078ec0ff */
[C---:B------:R-:W-:Y:S01]  /*2550*/  IMAD.SHL.U32 R10, R166.reuse, 0x8, RZ ;  /* 0x00000008a60a7824 */ /* 0x040fe200078e00ff */
[----:B------:R-:W-:Y:S01]  /*2560*/  SHF.L.U64.HI R11, R166, 0x3, R167 ;  /* 0x00000003a60b7819 */ /* 0x000fe200000102a7 */
[----:B------:R-:W-:Y:S01]  /*2570*/  BSSY B1, `(.L_x_40) ;  /* 0x000000e000017945 */ /* 0x000fe20003800000 */
[----:B------:R-:W-:Y:S02]  /*2580*/  PRMT R19, R9, 0x8880, RZ ;  /* 0x0000888009137816 */ /* 0x000fe400000000ff */
[----:B------:R-:W-:Y:S01]  /*2590*/  ISETP.LT.OR P2, PT, R0, 0x2, !P1 ;  /* 0x000000020000780c */ /* 0x000fe20004f41670 */
[----:B------:R-:W-:Y:S01]  /*25a0*/  IMAD.WIDE.U32 R8, R8, R166, R10 ;  /* 0x000000a608087225 */ /* 0x000fe200078e000a */
[----:B------:R-:W-:-:S03]  /*25b0*/  ISETP.GE.AND P0, PT, R22, 0x9, PT ;  /* 0x000000091600780c */ /* 0x000fc60003f06270 */
[----:B------:R-:W-:Y:S01]  /*25c0*/  IMAD R10, R19, R152, RZ ;  /* 0x00000098130a7224 */ /* 0x000fe200078e02ff */
[----:B------:R-:W-:Y:S01]  /*25d0*/  IADD3 R8, P3, P4, R14, R12, R8 ;  /* 0x0000000c0e087210 */ /* 0x000fe20007c7e008 */
[----:B------:R-:W-:Y:S02]  /*25e0*/  IMAD.IADD R12, R21, 0x1, R9 ;  /* 0x00000001150c7824 */ /* 0x000fe400078e0209 */
[----:B------:R-:W-:-:S05]  /*25f0*/  @!P5 IMAD R11, R24, R153, R10 ;  /* 0x00000099180bd224 */ /* 0x000fca00078e020a */
[----:B------:R1:W-:Y:S01]  /*2600*/  @!P5 STG.E.U8 desc[UR36][R4.64], R11 ;  /* 0x0000000b0400d986 */ /* 0x0003e2000c101124 */
[----:B------:R-:W-:Y:S05]  /*2610*/  @P2 BRA `(.L_x_41) ;  /* 0x00000000000c2947 */ /* 0x000fea0003800000 */
[----:B------:R-:W1:Y:S02]  /*2620*/  LDG.E.U8 R164, desc[UR36][R2.64+0x1] ;  /* 0x0000012402a47981 */ /* 0x000e64000c1e1100 */
[----:B-1----:R-:W-:-:S05]  /*2630*/  PRMT R11, R164, 0x8880, RZ ;  /* 0x00008880a40b7816 */ /* 0x002fca00000000ff */
[----:B------:R-:W-:-:S07]  /*2640*/  IMAD R10, R11, R152, RZ ;  /* 0x000000980b0a7224 */ /* 0x000fce00078e02ff */
.L_x_41:
[----:B------:R-:W-:Y:S05]  /*2650*/  BSYNC B1 ;  /* 0x0000000000017941 */ /* 0x000fea0003800000 */
.L_x_40:
[C---:B------:R-:W-:Y:S01]  /*2660*/  ISETP.LT.OR P5, PT, R0.reuse, 0x1, !P0 ;  /* 0x000000010000780c */ /* 0x040fe200047a1670 */
[----:B------:R-:W-:Y:S01]  /*2670*/  @!P2 IMAD R25, R25, R153, R10 ;  /* 0x000000991919a224 */ /* 0x000fe200078e020a */
[----:B------:R-:W-:Y:S01]  /*2680*/  BSSY B1, `(.L_x_42) ;  /* 0x000000a000017945 */ /* 0x000fe20003800000 */
[----:B------:R-:W-:Y:S02]  /*2690*/  IADD3.X R9, R15, R13, R12, P3, P4 ;  /* 0x0000000d0f097210 */ /* 0x000fe40001fe840c */
[C---:B------:R-:W-:Y:S01]  /*26a0*/  ISETP.LT.OR P3, PT, R0.reuse, 0x2, !P0 ;  /* 0x000000020000780c */ /* 0x040fe20004761670 */
[----:B------:R2:W-:Y:S01]  /*26b0*/  @!P2 STG.E.U8 desc[UR36][R4.64+0x1], R25 ;  /* 0x000001190400a986 */ /* 0x0005e2000c101124 */
[C---:B------:R-:W-:Y:S02]  /*26c0*/  ISETP.LT.OR P4, PT, R0.reuse, 0x9, !P1 ;  /* 0x000000090000780c */ /* 0x040fe40004f81670 */
[----:B------:R-:W-:-:S04]  /*26d0*/  ISETP.LT.OR P2, PT, R0, 0xa, !P1 ;  /* 0x0000000a0000780c */ /* 0x000fc80004f41670 */
[----:B------:R-:W-:Y:S09]  /*26e0*/  @P5 BRA `(.L_x_43) ;  /* 0x00000000000c5947 */ /* 0x000ff20003800000 */
[----:B------:R-:W1:Y:S02]  /*26f0*/  LDG.E.U8 R164, desc[UR36][R8.64] ;  /* 0x0000002408a47981 */ /* 0x000e64000c1e1100 */
[----:B-1----:R-:W-:-:S05]  /*2700*/  PRMT R11, R164, 0x8880, RZ ;  /* 0x00008880a40b7816 */ /* 0x002fca00000000ff */
[----:B------:R-:W-:-:S07]  /*2710*/  IMAD R10, R11, R152, RZ ;  /* 0x000000980b0a7224 */ /* 0x000fce00078e02ff */
.L_x_43:
[----:B------:R-:W-:Y:S05]  /*2720*/  BSYNC B1 ;  /* 0x0000000000017941 */ /* 0x000fea0003800000 */
.L_x_42:
[----:B-1----:R-:W-:Y:S01]  /*2730*/  @!P5 IMAD R11, R26, R153, R10 ;  /* 0x000000991a0bd224 */ /* 0x002fe200078e020a */
[----:B------:R-:W-:Y:S04]  /*2740*/  BSSY B1, `(.L_x_44) ;  /* 0x0000006000017945 */ /* 0x000fe80003800000 */
[----:B------:R1:W-:Y:S01]  /*2750*/  @!P5 STG.E.U8 desc[UR36][R6.64], R11 ;  /* 0x0000000b0600d986 */ /* 0x0003e2000c101124 */
[----:B------:R-:W-:Y:S05]  /*2760*/  @P3 BRA `(.L_x_45) ;  /* 0x00000000000c3947 */ /* 0x000fea0003800000 */
[----:B------:R-:W1:Y:S02]  /*2770*/  LDG.E.U8 R164, desc[UR36][R8.64+0x1] ;  /* 0x0000012408a47981 */ /* 0x000e64000c1e1100 */
[----:B-1----:R-:W-:-:S05]  /*2780*/  PRMT R11, R164, 0x8880, RZ ;  /* 0x00008880a40b7816 */ /* 0x002fca00000000ff */
[----:B------:R-:W-:-:S07]  /*2790*/  IMAD R10, R11, R152, RZ ;  /* 0x000000980b0a7224 */ /* 0x000fce00078e02ff */
.L_x_45:
[----:B------:R-:W-:Y:S05]  /*27a0*/  BSYNC B1 ;  /* 0x0000000000017941 */ /* 0x000fea0003800000 */
.L_x_44:
[----:B------:R-:W-:Y:S01]  /*27b0*/  @!P3 IMAD R27, R27, R153, R10 ;  /* 0x000000991b1bb224 */ /* 0x000fe200078e020a */
[----:B------:R-:W-:Y:S04]  /*27c0*/  BSSY B1, `(.L_x_46) ;  /* 0x0000006000017945 */ /* 0x000fe80003800000 */
[----:B------:R3:W-:Y:S01]  /*27d0*/  @!P3 STG.E.U8 desc[UR36][R6.64+0x1], R27 ;  /* 0x0000011b0600b986 */ /* 0x0007e2000c101124 */
[----:B------:R-:W-:Y:S05]  /*27e0*/  @P4 BRA `(.L_x_47) ;  /* 0x00000000000c4947 */ /* 0x000fea0003800000 */
[----:B------:R-:W1:Y:S02]  /*27f0*/  LDG.E.U8 R164, desc[UR36][R2.64+0x8] ;  /* 0x0000082402a47981 */ /* 0x000e64000c1e1100 */
[----:B-1----:R-:W-:-:S05]  /*2800*/  PRMT R11, R164, 0x8880, RZ ;  /* 0x00008880a40b7816 */ /* 0x002fca00000000ff */
[----:B------:R-:W-:-:S07]  /*2810*/  IMAD R10, R11, R152, RZ ;  /* 0x000000980b0a7224 */ /* 0x000fce00078e02ff */
.L_x_47:
[----:B------:R-:W-:Y:S05]  /*2820*/  BSYNC B1 ;  /* 0x0000000000017941 */ /* 0x000fea0003800000 */
.L_x_46:
[----:B-1----:R-:W-:Y:S01]  /*2830*/  @!P4 IMAD R11, R28, R153, R10 ;  /* 0x000000991c0bc224 */ /* 0x002fe200078e020a */
[----:B------:R-:W-:Y:S04]  /*2840*/  BSSY B1, `(.L_x_48) ;  /* 0x0000006000017945 */ /* 0x000fe80003800000 */
[----:B------:R1:W-:Y:S01]  /*2850*/  @!P4 STG.E.U8 desc[UR36][R4.64+0x8], R11 ;  /* 0x0000080b0400c986 */ /* 0x0003e2000c101124 */
[----:B------:R-:W-:Y:S05]  /*2860*/  @P2 BRA `(.L_x_49) ;  /* 0x00000000000c2947 */ /* 0x000fea0003800000 */
[----:B------:R-:W1:Y:S02]  /*2870*/  LDG.E.U8 R164, desc[UR36][R2.64+0x9] ;  /* 0x0000092402a47981 */ /* 0x000e64000c1e1100 */
[----:B-1----:R-:W-:-:S05]  /*2880*/  PRMT R11, R164, 0x8880, RZ ;  /* 0x00008880a40b7816 */ /* 0x002fca00000000ff */
[----:B------:R-:W-:-:S07]  /*2890*/  IMAD R10, R11, R152, RZ ;  /* 0x000000980b0a7224 */ /* 0x000fce00078e02ff */
.L_x_49:
[----:B------:R-:W-:Y:S05]  /*28a0*/  BSYNC B1 ;  /* 0x0000000000017941 */ /* 0x000fea0003800000 */
.L_x_48:
[C---:B------:R-:W-:Y:S01]  /*28b0*/  ISETP.LT.OR P4, PT, R0.reuse, 0x9, !P0 ;  /* 0x000000090000780c */ /* 0x040fe20004781670 */
[----:B------:R-:W-:Y:S01]  /*28c0*/  @!P2 IMAD R29, R29, R153, R10 ;  /* 0x000000991d1da224 */ /* 0x000fe200078e020a */
[----:B------:R-:W-:Y:S01]  /*28d0*/  BSSY B1, `(.L_x_50) ;  /* 0x0000009000017945 */ /* 0x000fe20003800000 */
[C---:B------:R-:W-:Y:S02]  /*28e0*/  ISETP.LT.OR P3, PT, R0.reuse, 0xa, !P0 ;  /* 0x0000000a0000780c */ /* 0x040fe40004761670 */
[C---:B------:R-:W-:Y:S01]  /*28f0*/  ISETP.LT.OR P5, PT, R0.reuse, 0x11, !P1 ;  /* 0x000000110000780c */ /* 0x040fe20004fa1670 */
[----:B------:R4:W-:Y:S01]  /*2900*/  @!P2 STG.E.U8 desc[UR36][R4.64+0x9], R29 ;  /* 0x0000091d0400a986 */ /* 0x0009e2000c101124 */
[----:B------:R-:W-:-:S06]  /*2910*/  ISETP.LT.OR P2, PT, R0, 0x12, !P1 ;  /* 0x000000120000780c */ /* 0x000fcc0004f41670 */
[----:B------:R-:W-:Y:S07]  /*2920*/  @P4 BRA `(.L_x_51) ;  /* 0x00000000000c4947 */ /* 0x000fee0003800000 */
[----:B------:R-:W1:Y:S02]  /*2930*/  LDG.E.U8 R164, desc[UR36][R8.64+0x8] ;  /* 0x0000082408a47981 */ /* 0x000e64000c1e1100 */
[----:B-1----:R-:W-:-:S05]  /*2940*/  PRMT R11, R164, 0x8880, RZ ;  /* 0x00008880a40b7816 */ /* 0x002fca00000000ff */
[----:B------:R-:W-:-:S07]  /*2950*/  IMAD R10, R11, R152, RZ ;  /* 0x000000980b0a7224 */ /* 0x000fce00078e02ff */
.L_x_51:
[----:B------:R-:W-:Y:S05]  /*2960*/  BSYNC B1 ;  /* 0x0000000000017941 */ /* 0x000fea0003800000 */
.L_x_50:
[----:B-1----:R-:W-:Y:S01]  /*2970*/  @!P4 IMAD R11, R30, R153, R10 ;  /* 0x000000991e0bc224 */ /* 0x002fe200078e020a */
[----:B------:R-:W-:Y:S04]  /*2980*/  BSSY B1, `(.L_x_52) ;  /* 0x0000006000017945 */ /* 0x000fe80003800000 */
[----:B------:R1:W-:Y:S01]  /*2990*/  @!P4 STG.E.U8 desc[UR36][R6.64+0x8], R11 ;  /* 0x0000080b0600c986 */ /* 0x0003e2000c101124 */
[----:B------:R-:W-:Y:S05]  /*29a0*/  @P3 BRA `(.L_x_53) ;  /* 0x00000000000c3947 */ /* 0x000fea0003800000 */
[----:B------:R-:W1:Y:S02]  /*29b0*/  LDG.E.U8 R164, desc[UR36][R8.64+0x9] ;  /* 0x0000092408a47981 */ /* 0x000e64000c1e1100 */
[----:B-1----:R-:W-:-:S05]  /*29c0*/  PRMT R11, R164, 0x8880, RZ ;  /* 0x00008880a40b7816 */ /* 0x002fca00000000ff */
[----:B------:R-:W-:-:S07]  /*29d0*/  IMAD R10, R11, R152, RZ ;  /* 0x000000980b0a7224 */ /* 0x000fce00078e02ff */
.L_x_53:
[----:B------:R-:W-:Y:S05]  /*29e0*/  BSYNC B1 ;  /* 0x0000000000017941 */ /* 0x000fea0003800000 */
.L_x_52:
[----:B------:R-:W-:Y:S01]  /*29f0*/  @!P3 IMAD R31, R31, R153, R10 ;  /* 0x000000991f1fb224 */ /* 0x000fe200078e020a */
[----:B------:R-:W-:Y:S04]  /*2a00*/  BSSY B1, `(.L_x_54) ;  /* 0x0000006000017945 */ /* 0x000fe80003800000 */
[----:B------:R0:W-:Y:S01]  /*2a10*/  @!P3 STG.E.U8 desc[UR36][R6.64+0x9], R31 ;  /* 0x0000091f0600b986 */ /* 0x0001e2000c101124 */
[----:B------:R-:W-:Y:S05]  /*2a20*/  @P5 BRA `(.L_x_55) ;  /* 0x00000000000c5947 */ /* 0x000fea0003800000 */
[----:B------:R-:W1:Y:S02]  /*2a30*/  LDG.E.U8 R164, desc[UR36][R2.64+0x10] ;  /* 0x0000102402a47981 */ /* 0x000e64000c1e1100 */
[----:B-1----:R-:W-:-:S05]  /*2a40*/  PRMT R11, R164, 0x8880, RZ ;  /* 0x00008880a40b7816 */ /* 0x002fca00000000ff */
[----:B------:R-:W-:-:S07]  /*2a50*/  IMAD R10, R11, R152, RZ ;  /* 0x000000980b0a7224 */ /* 0x000fce00078e02ff */
.L_x_55:
[----:B------:R-:W-:Y:S05]  /*2a60*/  BSYNC B1 ;  /* 0x0000000000017941 */ /* 0x000fea0003800000 */
.L_x_54:
[----:B-1----:R-:W-:Y:S01]  /*2a70*/  @!P5 IMAD R11, R32, R153, R10 ;  /* 0x00000099200bd224 */ /* 0x002fe200078e020a */
[----:B------:R-:W-:Y:S04]  /*2a80*/  BSSY B1, `(.L_x_56) ;  /* 0x0000006000017945 */ /* 0x000fe80003800000 */
[----:B------:R1:W-:Y:S01]  /*2a90*/  @!P5 STG.E.U8 desc[UR36][R4.64+0x10], R11 ;  /* 0x0000100b0400d986 */ /* 0x0003e2000c101124 */
[----:B------:R-:W-:Y:S05]  /*2aa0*/  @P2 BRA `(.L_x_57) ;  /* 0x00000000000c2947 */ /* 0x000fea0003800000 */
[----:B------:R-:W1:Y:S02]  /*2ab0*/  LDG.E.U8 R164, desc[UR36][R2.64+0x11] ;  /* 0x0000112402a47981 */ /* 0x000e64000c1e1100 */
[----:B-1----:R-:W-:-:S05]  /*2ac0*/  PRMT R11, R164, 0x8880, RZ ;  /* 0x00008880a40b7816 */ /* 0x002fca00000000ff */
[----:B------:R-:W-:-:S07]  /*2ad0*/  IMAD R10, R11, R152, RZ ;  /* 0x000000980b0a7224 */ /* 0x000fce00078e02ff */
.L_x_57:
[----:B------:R-:W-:Y:S05]  /*2ae0*/  BSYNC B1 ;  /* 0x0000000000017941 */ /* 0x000fea0003800000 */
.L_x_56:
        /* <DEDUP_REMOVED lines=11> */
.L_x_59:
[----:B------:R-:W-:Y:S05]  /*2ba0*/  BSYNC B1 ;  /* 0x0000000000017941 */ /* 0x000fea0003800000 */
.L_x_58:
[----:B-1----:R-:W-:Y:S01]  /*2bb0*/  @!P4 IMAD R11, R34, R153, R10 ;  /* 0x00000099220bc224 */ /* 0x002fe200078e020a */
[----:B------:R-:W-:Y:S04]  /*2bc0*/  BSSY B1, `(.L_x_60) ;  /* 0x0000006000017945 */ /* 0x000fe80003800000 */
[----:B------:R1:W-:Y:S01]  /*2bd0*/  @!P4 STG.E.U8 desc[UR36][R6.64+0x10], R11 ;  /* 0x0000100b0600c986 */ /* 0x0003e2000c101124 */
[----:B------:R-:W-:Y:S05]  /*2be0*/  @P3 BRA `(.L_x_61) ;  /* 0x00000000000c3947 */ /* 0x000fea0003800000 */
[----:B------:R-:W1:Y:S02]  /*2bf0*/  LDG.E.U8 R164, desc[UR36][R8.64+0x11] ;  /* 0x0000112408a47981 */ /* 0x000e64000c1e1100 */
[----:B-1----:R-:W-:-:S05]  /*2c00*/  PRMT R11, R164, 0x8880, RZ ;  /* 0x00008880a40b7816 */ /* 0x002fca00000000ff */
[----:B------:R-:W-:-:S07]  /*2c10*/  IMAD R10, R11, R152, RZ ;  /* 0x000000980b0a7224 */ /* 0x000fce00078e02ff */
.L_x_61:
[----:B------:R-:W-:Y:S05]  /*2c20*/  BSYNC B1 ;  /* 0x0000000000017941 */ /* 0x000fea0003800000 */
.L_x_60:
[----:B------:R-:W-:Y:S01]  /*2c30*/  @!P3 IMAD R35, R35, R153, R10 ;  /* 0x000000992323b224 */ /* 0x000fe200078e020a */
[----:B------:R-:W-:Y:S04]  /*2c40*/  BSSY B1, `(.L_x_62) ;  /* 0x0000006000017945 */ /* 0x000fe80003800000 */
[----:B------:R0:W-:Y:S01]  /*2c50*/  @!P3 STG.E.U8 desc[UR36][R6.64+0x11], R35 ;  /* 0x000011230600b986 */ /* 0x0001e2000c101124 */
[----:B------:R-:W-:Y:S05]  /*2c60*/  @P5 BRA `(.L_x_63) ;  /* 0x00000000000c5947 */ /* 0x000fea0003800000 */
[----:B------:R-:W1:Y:S02]  /*2c70*/  LDG.E.U8 R164, desc[UR36][R2.64+0x18] ;  /* 0x0000182402a47981 */ /* 0x000e64000c1e1100 */
[----:B-1----:R-:W-:-:S05]  /*2c80*/  PRMT R11, R164, 0x8880, RZ ;  /* 0x00008880a40b7816 */ /* 0x002fca00000000ff */
[----:B------:R-:W-:-:S07]  /*2c90*/  IMAD R10, R11, R152, RZ ;  /* 0x000000980b0a7224 */ /* 0x000fce00078e02ff */
.L_x_63:
[----:B------:R-:W-:Y:S05]  /*2ca0*/  BSYNC B1 ;  /* 0x0000000000017941 */ /* 0x000fea0003800000 */
.L_x_62:
[----:B-1----:R-:W-:Y:S01]  /*2cb0*/  @!P5 IMAD R11, R36, R153, R10 ;  /* 0x00000099240bd224 */ /* 0x002fe200078e020a */
[----:B------:R-:W-:Y:S04]  /*2cc0*/  BSSY B1, `(.L_x_64) ;  /* 0x0000006000017945 */ /* 0x000fe80003800000 */
[----:B------:R1:W-:Y:S01]  /*2cd0*/  @!P5 STG.E.U8 desc[UR36][R4.64+0x18], R11 ;  /* 0x0000180b0400d986 */ /* 0x0003e2000c101124 */
[----:B------:R-:W-:Y:S05]  /*2ce0*/  @P2 BRA `(.L_x_65) ;  /* 0x00000000000c2947 */ /* 0x000fea0003800000 */
[----:B------:R-:W1:Y:S02]  /*2cf0*/  LDG.E.U8 R164, desc[UR36][R2.64+0x19] ;  /* 0x0000192402a47981 */ /* 0x000e64000c1e1100 */
[----:B-1----:R-:W-:-:S05]  /*2d00*/  PRMT R11, R164, 0x8880, RZ ;  /* 0x00008880a40b7816 */ /* 0x002fca00000000ff */
[----:B------:R-:W-:-:S07]  /*2d10*/  IMAD R10, R11, R152, RZ ;  /* 0x000000980b0a7224 */ /* 0x000fce00078e02ff */
.L_x_65:
[----:B------:R-:W-:Y:S05]  /*2d20*/  BSYNC B1 ;  /* 0x0000000000017941 */ /* 0x000fea0003800000 */
.L_x_64:
        /* <DEDUP_REMOVED lines=11> */
.L_x_67:
[----:B------:R-:W-:Y:S05]  /*2de0*/  BSYNC B1 ;  /* 0x0000000000017941 */ /* 0x000fea0003800000 */
.L_x_66:
[----:B-1----:R-:W-:Y:S01]  /*2df0*/  @!P4 IMAD R11, R38, R153, R10 ;  /* 0x00000099260bc224 */ /* 0x002fe200078e020a */
[----:B------:R-:W-:Y:S04]  /*2e00*/  BSSY B1, `(.L_x_68) ;  /* 0x0000006000017945 */ /* 0x000fe80003800000 */
[----:B------:R1:W-:Y:S01]  /*2e10*/  @!P4 STG.E.U8 desc[UR36][R6.64+0x18], R11 ;  /* 0x0000180b0600c986 */ /* 0x0003e2000c101124 */
[----:B------:R-:W-:Y:S05]  /*2e20*/  @P3 BRA `(.L_x_69) ;  /* 0x00000000000c3947 */ /* 0x000fea0003800000 */
[----:B------:R-:W1:Y:S02]  /*2e30*/  LDG.E.U8 R164, desc[UR36][R8.64+0x19] ;  /* 0x0000192408a47981 */ /* 0x000e64000c1e1100 */
[----:B-1----:R-:W-:-:S05]  /*2e40*/  PRMT R11, R164, 0x8880, RZ ;  /* 0x00008880a40b7816 */ /* 0x002fca00000000ff */
[----:B------:R-:W-:-:S07]  /*2e50*/  IMAD R10, R11, R152, RZ ;  /* 0x000000980b0a7224 */ /* 0x000fce00078e02ff */
.L_x_69:
[----:B------:R-:W-:Y:S05]  /*2e60*/  BSYNC B1 ;  /* 0x0000000000017941 */ /* 0x000fea0003800000 */
.L_x_68:
[----:B------:R-:W-:Y:S01]  /*2e70*/  @!P3 IMAD R39, R39, R153, R10 ;  /* 0x000000992727b224 */ /* 0x000fe200078e020a */
[----:B------:R-:W-:Y:S04]  /*2e80*/  BSSY B1, `(.L_x_70) ;  /* 0x0000006000017945 */ /* 0x000fe80003800000 */
[----:B------:R0:W-:Y:S01]  /*2e90*/  @!P3 STG.E.U8 desc[UR36][R6.64+0x19], R39 ;  /* 0x000019270600b986 */ /* 0x0001e2000c101124 */
[----:B------:R-:W-:Y:S05]  /*2ea0*/  @P5 BRA `(.L_x_71) ;  /* 0x00000000000c5947 */ /* 0x000fea0003800000 */
[----:B------:R-:W1:Y:S02]  /*2eb0*/  LDG.E.U8 R164, desc[UR36][R2.64+0x20] ;  /* 0x0000202402a47981 */ /* 0x000e64000c1e1100 */
[----:B-1----:R-:W-:-:S05]  /*2ec0*/  PRMT R11, R164, 0x8880, RZ ;  /* 0x00008880a40b7816 */ /* 0x002fca00000000ff */
[----:B------:R-:W-:-:S07]  /*2ed0*/  IMAD R10, R11, R152, RZ ;  /* 0x000000980b0a7224 */ /* 0x000fce00078e02ff */
.L_x_71:
[----:B------:R-:W-:Y:S05]  /*2ee0*/  BSYNC B1 ;  /* 0x0000000000017941 */ /* 0x000fea0003800000 */
.L_x_70:
[----:B-1----:R-:W-:Y:S01]  /*2ef0*/  @!P5 IMAD R11, R40, R153, R10 ;  /* 0x00000099280bd224 */ /* 0x002fe200078e020a */
[----:B------:R-:W-:Y:S04]  /*2f00*/  BSSY B1, `(.L_x_72) ;  /* 0x0000006000017945 */ /* 0x000fe80003800000 */
[----:B------:R1:W-:Y:S01]  /*2f10*/  @!P5 STG.E.U8 desc[UR36][R4.64+0x20], R11 ;  /* 0x0000200b0400d986 */ /* 0x0003e2000c101124 */
[----:B------:R-:W-:Y:S05]  /*2f20*/  @P2 BRA `(.L_x_73) ;  /* 0x00000000000c2947 */ /* 0x000fea0003800000 */
[----:B------:R-:W1:Y:S02]  /*2f30*/  LDG.E.U8 R164, desc[UR36][R2.64+0x21] ;  /* 0x0000212402a47981 */ /* 0x000e64000c1e1100 */
[----:B-1----:R-:W-:-:S05]  /*2f40*/  PRMT R11, R164, 0x8880, RZ ;  /* 0x00008880a40b7816 */ /* 0x002fca00000000ff */
[----:B------:R-:W-:-:S07]  /*2f50*/  IMAD R10, R11, R152, RZ ;  /* 0x000000980b0a7224 */ /* 0x000fce00078e02ff */
.L_x_73:
[----:B------:R-:W-:Y:S05]  /*2f60*/  BSYNC B1 ;  /* 0x0000000000017941 */ /* 0x000fea0003800000 */
.L_x_72:
        /* <DEDUP_REMOVED lines=11> */
.L_x_75:
[----:B------:R-:W-:Y:S05]  /*3020*/  BSYNC B1 ;  /* 0x0000000000017941 */ /* 0x000fea0003800000 */
.L_x_74:
[----:B-1----:R-:W-:Y:S01]  /*3030*/  @!P4 IMAD R11, R42, R153, R10 ;  /* 0x000000992a0bc224 */ /* 0x002fe200078e020a */
[----:B------:R-:W-:Y:S04]  /*3040*/  BSSY B1, `(.L_x_76) ;  /* 0x0000006000017945 */ /* 0x000fe80003800000 */
[----:B------:R1:W-:Y:S01]  /*3050*/  @!P4 STG.E.U8 desc[UR36][R6.64+0x20], R11 ;  /* 0x0000200b0600c986 */ /* 0x0003e2000c101124 */
[----:B------:R-:W-:Y:S05]  /*3060*/  @P3 BRA `(.L_x_77) ;  /* 0x00000000000c3947 */ /* 0x000fea0003800000 */
[----:B------:R-:W1:Y:S02]  /*3070*/  LDG.E.U8 R164, desc[UR36][R8.64+0x21] ;  /* 0x0000212408a47981 */ /* 0x000e64000c1e1100 */
[----:B-1----:R-:W-:-:S05]  /*3080*/  PRMT R11, R164, 0x8880, RZ ;  /* 0x00008880a40b7816 */ /* 0x002fca00000000ff */
[----:B------:R-:W-:-:S07]  /*3090*/  IMAD R10, R11, R152, RZ ;  /* 0x000000980b0a7224 */ /* 0x000fce00078e02ff */
.L_x_77:
[----:B------:R-:W-:Y:S05]  /*30a0*/  BSYNC B1 ;  /* 0x0000000000017941 */ /* 0x000fea0003800000 */
.L_x_76:
[----:B------:R-:W-:Y:S01]  /*30b0*/  @!P3 IMAD R43, R43, R153, R10 ;  /* 0x000000992b2bb224 */ /* 0x000fe200078e020a */
[----:B------:R-:W-:Y:S04]  /*30c0*/  BSSY B1, `(.L_x_78) ;  /* 0x0000006000017945 */ /* 0x000fe80003800000 */
[----:B------:R0:W-:Y:S01]  /*30d0*/  @!P3 STG.E.U8 desc[UR36][R6.64+0x21], R43 ;  /* 0x0000212b0600b986 */ /* 0x0001e2000c101124 */
[----:B------:R-:W-:Y:S05]  /*30e0*/  @P5 BRA `(.L_x_79) ;  /* 0x00000000000c5947 */ /* 0x000fea0003800000 */
[----:B------:R-:W1:Y:S02]  /*30f0*/  LDG.E.U8 R164, desc[UR36][R2.64+0x28] ;  /* 0x0000282402a47981 */ /* 0x000e64000c1e1100 */
[----:B-1----:R-:W-:-:S05]  /*3100*/  PRMT R11, R164, 0x8880, RZ ;  /* 0x00008880a40b7816 */ /* 0x002fca00000000ff */
[----:B------:R-:W-:-:S07]  /*3110*/  IMAD R10, R11, R152, RZ ;  /* 0x000000980b0a7224 */ /* 0x000fce00078e02ff */
.L_x_79:
[----:B------:R-:W-:Y:S05]  /*3120*/  BSYNC B1 ;  /* 0x0000000000017941 */ /* 0x000fea0003800000 */
.L_x_78:
[----:B-1----:R-:W-:Y:S01]  /*3130*/  @!P5 IMAD R11, R44, R153, R10 ;  /* 0x000000992c0bd224 */ /* 0x002fe200078e020a */
[----:B------:R-:W-:Y:S04]  /*3140*/  BSSY B1, `(.L_x_80) ;  /* 0x0000006000017945 */ /* 0x000fe80003800000 */
[----:B------:R1:W-:Y:S01]  /*3150*/  @!P5 STG.E.U8 desc[UR36][R4.64+0x28], R11 ;  /* 0x0000280b0400d986 */ /* 0x0003e2000c101124 */
[----:B------:R-:W-:Y:S05]  /*3160*/  @P2 BRA `(.L_x_81) ;  /* 0x00000000000c2947 */ /* 0x000fea0003800000 */
[----:B------:R-:W1:Y:S02]  /*3170*/  LDG.E.U8 R164, desc[UR36][R2.64+0x29] ;  /* 0x0000292402a47981 */ /* 0x000e64000c1e1100 */
[----:B-1----:R-:W-:-:S05]  /*3180*/  PRMT R11, R164, 0x8880, RZ ;  /* 0x00008880a40b7816 */ /* 0x002fca00000000ff */
[----:B------:R-:W-:-:S07]  /*3190*/  IMAD R10, R11, R152, RZ ;  /* 0x000000980b0a7224 */ /* 0x000fce00078e02ff */
.L_x_81:
[----:B------:R-:W-:Y:S05]  /*31a0*/  BSYNC B1 ;  /* 0x0000000000017941 */ /* 0x000fea0003800000 */
.L_x_80:
        /* <DEDUP_REMOVED lines=11> */
.L_x_83:
[----:B------:R-:W-:Y:S05]  /*3260*/  BSYNC B1 ;  /* 0x0000000000017941 */ /* 0x000fea0003800000 */
.L_x_82:
[----:B-1----:R-:W-:Y:S01]  /*3270*/  @!P4 IMAD R11, R46, R153, R10 ;  /* 0x000000992e0bc224 */ /* 0x002fe200078e020a */
[----:B------:R-:W-:Y:S04]  /*3280*/  BSSY B1, `(.L_x_84) ;  /* 0x0000006000017945 */ /* 0x000fe80003800000 */
[----:B------:R1:W-:Y:S01]  /*3290*/  @!P4 STG.E.U8 desc[UR36][R6.64+0x28], R11 ;  /* 0x0000280b0600c986 */ /* 0x0003e2000c101124 */
[----:B------:R-:W-:Y:S05]  /*32a0*/  @P3 BRA `(.L_x_85) ;  /* 0x00000000000c3947 */ /* 0x000fea0003800000 */
[----:B------:R-:W1:Y:S02]  /*32b0*/  LDG.E.U8 R164, desc[UR36][R8.64+0x29] ;  /* 0x0000292408a47981 */ /* 0x000e64000c1e1100 */
[----:B-1----:R-:W-:-:S05]  /*32c0*/  PRMT R11, R164, 0x8880, RZ ;  /* 0x00008880a40b7816 */ /* 0x002fca00000000ff */
[----:B------:R-:W-:-:S07]  /*32d0*/  IMAD R10, R11, R152, RZ ;  /* 0x000000980b0a7224 */ /* 0x000fce00078e02ff */
.L_x_85:
[----:B------:R-:W-:Y:S05]  /*32e0*/  BSYNC B1 ;  /* 0x0000000000017941 */ /* 0x000fea0003800000 */
.L_x_84:
[----:B------:R-:W-:Y:S01]  /*32f0*/  @!P3 IMAD R47, R47, R153, R10 ;  /* 0x000000992f2fb224 */ /* 0x000fe200078e020a */
[----:B------:R-:W-:Y:S04]  /*3300*/  BSSY B1, `(.L_x_86) ;  /* 0x0000006000017945 */ /* 0x000fe80003800000 */
[----:B------:R0:W-:Y:S01]  /*3310*/  @!P3 STG.E.U8 desc[UR36][R6.64+0x29], R47 ;  /* 0x0000292f0600b986 */ /* 0x0001e2000c101124 */
[----:B------:R-:W-:Y:S05]  /*3320*/  @P5 BRA `(.L_x_87) ;  /* 0x00000000000c5947 */ /* 0x000fea0003800000 */
[----:B------:R-:W1:Y:S02]  /*3330*/  LDG.E.U8 R164, desc[UR36][R2.64+0x30] ;  /* 0x0000302402a47981 */ /* 0x000e64000c1e1100 */
[----:B-1----:R-:W-:-:S05]  /*3340*/  PRMT R11, R164, 0x8880, RZ ;  /* 0x00008880a40b7816 */ /* 0x002fca00000000ff */
[----:B------:R-:W-:-:S07]  /*3350*/  IMAD R10, R11, R152, RZ ;  /* 0x000000980b0a7224 */ /* 0x000fce00078e02ff */
.L_x_87:
[----:B------:R-:W-:Y:S05]  /*3360*/  BSYNC B1 ;  /* 0x0000000000017941 */ /* 0x000fea0003800000 */
.L_x_86:
[----:B-1----:R-:W-:Y:S01]  /*3370*/  @!P5 IMAD R11, R48, R153, R10 ;  /* 0x00000099300bd224 */ /* 0x002fe200078e020a */
[----:B------:R-:W-:Y:S04]  /*3380*/  BSSY B1, `(.L_x_88) ;  /* 0x0000006000017945 */ /* 0x000fe80003800000 */
[----:B------:R1:W-:Y:S01]  /*3390*/  @!P5 STG.E.U8 desc[UR36][R4.64+0x30], R11 ;  /* 0x0000300b0400d986 */ /* 0x0003e2000c101124 */
[----:B------:R-:W-:Y:S05]  /*33a0*/  @P2 BRA `(.L_x_89) ;  /* 0x00000000000c2947 */ /* 0x000fea0003800000 */
[----:B------:R-:W1:Y:S02]  /*33b0*/  LDG.E.U8 R164, desc[UR36][R2.64+0x31] ;  /* 0x0000312402a47981 */ /* 0x000e64000c1e1100 */
[----:B-1----:R-:W-:-:S05]  /*33c0*/  PRMT R11, R164, 0x8880, RZ ;  /* 0x00008880a40b7816 */ /* 0x002fca00000000ff */
[----:B------:R-:W-:-:S07]  /*33d0*/  IMAD R10, R11, R152, RZ ;  /* 0x000000980b0a7224 */ /* 0x000fce00078e02ff */
.L_x_89:
[----:B------:R-:W-:Y:S05]  /*33e0*/  BSYNC B1 ;  /* 0x0000000000017941 */ /* 0x000fea0003800000 */
.L_x_88:
        /* <DEDUP_REMOVED lines=11> */
.L_x_91:
[----:B------:R-:W-:Y:S05]  /*34a0*/  BSYNC B1 ;  /* 0x0000000000017941 */ /* 0x000fea0003800000 */
.L_x_90:
[----:B-1----:R-:W-:Y:S01]  /*34b0*/  @!P4 IMAD R11, R50, R153, R10 ;  /* 0x00000099320bc224 */ /* 0x002fe200078e020a */
[----:B------:R-:W-:Y:S04]  /*34c0*/  BSSY B1, `(.L_x_92) ;  /* 0x0000006000017945 */ /* 0x000fe80003800000 */
[----:B------:R1:W-:Y:S01]  /*34d0*/  @!P4 STG.E.U8 desc[UR36][R6.64+0x30], R11 ;  /* 0x0000300b0600c986 */ /* 0x0003e2000c101124 */
[----:B------:R-:W-:Y:S05]  /*34e0*/  @P3 BRA `(.L_x_93) ;  /* 0x00000000000c3947 */ /* 0x000fea0003800000 */
[----:B------:R-:W1:Y:S02]  /*34f0*/  LDG.E.U8 R164, desc[UR36][R8.64+0x31] ;  /* 0x0000312408a47981 */ /* 0x000e64000c1e1100 */
[----:B-1----:R-:W-:-:S05]  /*3500*/  PRMT R11, R164, 0x8880, RZ ;  /* 0x00008880a40b7816 */ /* 0x002fca00000000ff */
[----:B------:R-:W-:-:S07]  /*3510*/  IMAD R10, R11, R152, RZ ;  /* 0x000000980b0a7224 */ /* 0x000fce00078e02ff */
.L_x_93:
[----:B------:R-:W-:Y:S05]  /*3520*/  BSYNC B1 ;  /* 0x0000000000017941 */ /* 0x000fea0003800000 */
.L_x_92:
[----:B------:R-:W-:Y:S01]  /*3530*/  @!P3 IMAD R51, R51, R153, R10 ;  /* 0x000000993333b224 */ /* 0x000fe200078e020a */
[----:B------:R-:W-:Y:S04]  /*3540*/  BSSY B1, `(.L_x_94) ;  /* 0x0000006000017945 */ /* 0x000fe80003800000 */
[----:B------:R0:W-:Y:S01]  /*3550*/  @!P3 STG.E.U8 desc[UR36][R6.64+0x31], R51 ;  /* 0x000031330600b986 */ /* 0x0001e2000c101124 */
[----:B------:R-:W-:Y:S05]  /*3560*/  @P5 BRA `(.L_x_95) ;  /* 0x00000000000c5947 */ /* 0x000fea0003800000 */
[----:B------:R-:W1:Y:S02]  /*3570*/  LDG.E.U8 R164, desc[UR36][R2.64+0x38] ;  /* 0x0000382402a47981 */ /* 0x000e64000c1e1100 */
[----:B-1----:R-:W-:-:S05]  /*3580*/  PRMT R11, R164, 0x8880, RZ ;  /* 0x00008880a40b7816 */ /* 0x002fca00000000ff */
[----:B------:R-:W-:-:S07]  /*3590*/  IMAD R10, R11, R152, RZ ;  /* 0x000000980b0a7224 */ /* 0x000fce00078e02ff */
.L_x_95:
[----:B------:R-:W-:Y:S05]  /*35a0*/  BSYNC B1 ;  /* 0x0000000000017941 */ /* 0x000fea0003800000 */
.L_x_94:
[----:B-1----:R-:W-:Y:S01]  /*35b0*/  @!P5 IMAD R11, R52, R153, R10 ;  /* 0x00000099340bd224 */ /* 0x002fe200078e020a */
[----:B------:R-:W-:Y:S04]  /*35c0*/  BSSY B1, `(.L_x_96) ;  /* 0x0000006000017945 */ /* 0x000fe80003800000 */
[----:B------:R1:W-:Y:S01]  /*35d0*/  @!P5 STG.E.U8 desc[UR36][R4.64+0x38], R11 ;  /* 0x0000380b0400d986 */ /* 0x0003e2000c101124 */
[----:B------:R-:W-:Y:S05]  /*35e0*/  @P2 BRA `(.L_x_97) ;  /* 0x00000000000c2947 */ /* 0x000fea0003800000 */
[----:B------:R-:W1:Y:S02]  /*35f0*/  LDG.E.U8 R164, desc[UR36][R2.64+0x39] ;  /* 0x0000392402a47981 */ /* 0x000e64000c1e1100 */
[----:B-1----:R-:W-:-:S05]  /*3600*/  PRMT R11, R164, 0x8880, RZ ;  /* 0x00008880a40b7816 */ /* 0x002fca00000000ff */
[----:B------:R-:W-:-:S07]  /*3610*/  IMAD R10, R11, R152, RZ ;  /* 0x000000980b0a7224 */ /* 0x000fce00078e02ff */
.L_x_97:
[----:B------:R-:W-:Y:S05]  /*3620*/  BSYNC B1 ;  /* 0x0000000000017941 */ /* 0x000fea0003800000 */
.L_x_96:
        /* <DEDUP_REMOVED lines=11> */
.L_x_99:
[----:B------:R-:W-:Y:S05]  /*36e0*/  BSYNC B1 ;  /* 0x0000000000017941 */ /* 0x000fea0003800000 */
.L_x_98:
[----:B-1----:R-:W-:Y:S01]  /*36f0*/  @!P4 IMAD R11, R54, R153, R10 ;  /* 0x00000099360bc224 */ /* 0x002fe200078e020a */
[----:B------:R-:W-:Y:S04]  /*3700*/  BSSY B1, `(.L_x_100) ;  /* 0x0000006000017945 */ /* 0x000fe80003800000 */
[----:B------:R1:W-:Y:S01]  /*3710*/  @!P4 STG.E.U8 desc[UR36][R6.64+0x38], R11 ;  /* 0x0000380b0600c986 */ /* 0x0003e2000c101124 */
[----:B------:R-:W-:Y:S05]  /*3720*/  @P3 BRA `(.L_x_101) ;  /* 0x00000000000c3947 */ /* 0x000fea0003800000 */
[----:B------:R-:W1:Y:S02]  /*3730*/  LDG.E.U8 R164, desc[UR36][R8.64+0x39] ;  /* 0x0000392408a47981 */ /* 0x000e64000c1e1100 */
[----:B-1----:R-:W-:-:S05]  /*3740*/  PRMT R11, R164, 0x8880, RZ ;  /* 0x00008880a40b7816 */ /* 0x002fca00000000ff */
[----:B------:R-:W-:-:S07]  /*3750*/  IMAD R10, R11, R152, RZ ;  /* 0x000000980b0a7224 */ /* 0x000fce00078e02ff */
.L_x_101:
[----:B------:R-:W-:Y:S05]  /*3760*/  BSYNC B1 ;  /* 0x0000000000017941 */ /* 0x000fea0003800000 */
.L_x_100:
[----:B------:R-:W-:Y:S01]  /*3770*/  @!P3 IMAD R55, R55, R153, R10 ;  /* 0x000000993737b224 */ /* 0x000fe200078e020a */
[----:B------:R-:W-:Y:S04]  /*3780*/  BSSY B1, `(.L_x_102) ;  /* 0x0000006000017945 */ /* 0x000fe80003800000 */
[----:B------:R0:W-:Y:S01]  /*3790*/  @!P3 STG.E.U8 desc[UR36][R6.64+0x39], R55 ;  /* 0x000039370600b986 */ /* 0x0001e2000c101124 */
[----:B------:R-:W-:Y:S05]  /*37a0*/  @P5 BRA `(.L_x_103) ;  /* 0x00000000000c5947 */ /* 0x000fea0003800000 */
[----:B------:R-:W1:Y:S02]  /*37b0*/  LDG.E.U8 R164, desc[UR36][R2.64+0x40] ;  /* 0x0000402402a47981 */ /* 0x000e64000c1e1100 */
[----:B-1----:R-:W-:-:S05]  /*37c0*/  PRMT R11, R164, 0x8880, RZ ;  /* 0x00008880a40b7816 */ /* 0x002fca00000000ff */
[----:B------:R-:W-:-:S07]  /*37d0*/  IMAD R10, R11, R152, RZ ;  /* 0x000000980b0a7224 */ /* 0x000fce00078e02ff */
.L_x_103:
[----:B------:R-:W-:Y:S05]  /*37e0*/  BSYNC B1 ;  /* 0x0000000000017941 */ /* 0x000fea0003800000 */
.L_x_102:
[----:B-1----:R-:W-:Y:S01]  /*37f0*/  @!P5 IMAD R11, R56, R153, R10 ;  /* 0x00000099380bd224 */ /* 0x002fe200078e020a */
[----:B------:R-:W-:Y:S04]  /*3800*/  BSSY B1, `(.L_x_104) ;  /* 0x0000006000017945 */ /* 0x000fe80003800000 */
[----:B------:R1:W-:Y:S01]  /*3810*/  @!P5 STG.E.U8 desc[UR36][R4.64+0x40], R11 ;  /* 0x0000400b0400d986 */ /* 0x0003e2000c101124 */
[----:B------:R-:W-:Y:S05]  /*3820*/  @P2 BRA `(.L_x_105) ;  /* 0x00000000000c2947 */ /* 0x000fea0003800000 */
[----:B------:R-:W1:Y:S02]  /*3830*/  LDG.E.U8 R164, desc[UR36][R2.64+0x41] ;  /* 0x0000412402a47981 */ /* 0x000e64000c1e1100 */
[----:B-1----:R-:W-:-:S05]  /*3840*/  PRMT R11, R164, 0x8880, RZ ;  /* 0x00008880a40b7816 */ /* 0x002fca00000000ff */
[----:B------:R-:W-:-:S07]  /*3850*/  IMAD R10, R11, R152, RZ ;  /* 0x000000980b0a7224 */ /* 0x000fce00078e02ff */
.L_x_105:
[----:B------:R-:W-:Y:S05]  /*3860*/  BSYNC B1 ;  /* 0x0000000000017941 */ /* 0x000fea0003800000 */
.L_x_104:
        /* <DEDUP_REMOVED lines=11> */
.L_x_107:
[----:B------:R-:W-:Y:S05]  /*3920*/  BSYNC B1 ;  /* 0x0000000000017941 */ /* 0x000fea0003800000 */
.L_x_106:
[----:B-1----:R-:W-:Y:S01]  /*3930*/  @!P4 IMAD R11, R58, R153, R10 ;  /* 0x000000993a0bc224 */ /* 0x002fe200078e020a */
[----:B------:R-:W-:Y:S04]  /*3940*/  BSSY B1, `(.L_x_108) ;  /* 0x0000006000017945 */ /* 0x000fe80003800000 */
[----:B------:R1:W-:Y:S01]  /*3950*/  @!P4 STG.E.U8 desc[UR36][R6.64+0x40], R11 ;  /* 0x0000400b0600c986 */ /* 0x0003e2000c101124 */
[----:B------:R-:W-:Y:S05]  /*3960*/  @P3 BRA `(.L_x_109) ;  /* 0x00000000000c3947 */ /* 0x000fea0003800000 */
[----:B------:R-:W1:Y:S02]  /*3970*/  LDG.E.U8 R164, desc[UR36][R8.64+0x41] ;  /* 0x0000412408a47981 */ /* 0x000e64000c1e1100 */
[----:B-1----:R-:W-:-:S05]  /*3980*/  PRMT R11, R164, 0x8880, RZ ;  /* 0x00008880a40b7816 */ /* 0x002fca00000000ff */
[----:B------:R-:W-:-:S07]  /*3990*/  IMAD R10, R11, R152, RZ ;  /* 0x000000980b0a7224 */ /* 0x000fce00078e02ff */
.L_x_109:
[----:B------:R-:W-:Y:S05]  /*39a0*/  BSYNC B1 ;  /* 0x0000000000017941 */ /* 0x000fea0003800000 */
.L_x_108:
[----:B------:R-:W-:Y:S01]  /*39b0*/  @!P3 IMAD R59, R59, R153, R10 ;  /* 0x000000993b3bb224 */ /* 0x000fe200078e020a */
[----:B------:R-:W-:Y:S04]  /*39c0*/  BSSY B1, `(.L_x_110) ;  /* 0x0000006000017945 */ /* 0x000fe80003800000 */
[----:B------:R0:W-:Y:S01]  /*39d0*/  @!P3 STG.E.U8 desc[UR36][R6.64+0x41], R59 ;  /* 0x0000413b0600b986 */ /* 0x0001e2000c101124 */
[----:B------:R-:W-:Y:S05]  /*39e0*/  @P5 BRA `(.L_x_111) ;  /* 0x00000000000c5947 */ /* 0x000fea0003800000 */
[----:B------:R-:W1:Y:S02]  /*39f0*/  LDG.E.U8 R164, desc[UR36][R2.64+0x48] ;  /* 0x0000482402a47981 */ /* 0x000e64000c1e1100 */
[----:B-1----:R-:W-:-:S05]  /*3a00*/  PRMT R11, R164, 0x8880, RZ ;  /* 0x00008880a40b7816 */ /* 0x002fca00000000ff */
[----:B------:R-:W-:-:S07]  /*3a10*/  IMAD R10, R11, R152, RZ ;  /* 0x000000980b0a7224 */ /* 0x000fce00078e02ff */
.L_x_111:
[----:B------:R-:W-:Y:S05]  /*3a20*/  BSYNC B1 ;  /* 0x0000000000017941 */ /* 0x000fea0003800000 */
.L_x_110:
[----:B-1----:R-:W-:Y:S01]  /*3a30*/  @!P5 IMAD R11, R60, R153, R10 ;  /* 0x000000993c0bd224 */ /* 0x002fe200078e020a */
[----:B------:R-:W-:Y:S04]  /*3a40*/  BSSY B1, `(.L_x_112) ;  /* 0x0000006000017945 */ /* 0x000fe80003800000 */
[----:B------:R1:W-:Y:S01]  /*3a50*/  @!P5 STG.E.U8 desc[UR36][R4.64+0x48], R11 ;  /* 0x0000480b0400d986 */ /* 0x0003e2000c101124 */
[----:B------:R-:W-:Y:S05]  /*3a60*/  @P2 BRA `(.L_x_113) ;  /* 0x00000000000c2947 */ /* 0x000fea0003800000 */
[----:B------:R-:W1:Y:S02]  /*3a70*/  LDG.E.U8 R164, desc[UR36][R2.64+0x49] ;  /* 0x0000492402a47981 */ /* 0x000e64000c1e1100 */
[----:B-1----:R-:W-:-:S05]  /*3a80*/  PRMT R11, R164, 0x8880, RZ ;  /* 0x00008880a40b7816 */ /* 0x002fca00000000ff */
[----:B------:R-:W-:-:S07]  /*3a90*/  IMAD R10, R11, R152, RZ ;  /* 0x000000980b0a7224 */ /* 0x000fce00078e02ff */
.L_x_113:
[----:B------:R-:W-:Y:S05]  /*3aa0*/  BSYNC B1 ;  /* 0x0000000000017941 */ /* 0x000fea0003800000 */
.L_x_112:
        /* <DEDUP_REMOVED lines=11> */
.L_x_115:
[----:B------:R-:W-:Y:S05]  /*3b60*/  BSYNC B1 ;  /* 0x0000000000017941 */ /* 0x000fea0003800000 */
.L_x_114:
[----:B-1----:R-:W-:Y:S01]  /*3b70*/  @!P4 IMAD R11, R62, R153, R10 ;  /* 0x000000993e0bc224 */ /* 0x002fe200078e020a */
[----:B------:R-:W-:Y:S04]  /*3b80*/  BSSY B1, `(.L_x_116) ;  /* 0x0000006000017945 */ /* 0x000fe80003800000 */
[----:B------:R1:W-:Y:S01]  /*3b90*/  @!P4 STG.E.U8 desc[UR36][R6.64+0x48], R11 ;  /* 0x0000480b0600c986 */ /* 0x0003e2000c101124 */
[----:B------:R-:W-:Y:S05]  /*3ba0*/  @P3 BRA `(.L_x_117) ;  /* 0x00000000000c3947 */ /* 0x000fea0003800000 */
[----:B------:R-:W1:Y:S02]  /*3bb0*/  LDG.E.U8 R164, desc[UR36][R8.64+0x49] ;  /* 0x0000492408a47981 */ /* 0x000e64000c1e1100 */
[----:B-1----:R-:W-:-:S05]  /*3bc0*/  PRMT R11, R164, 0x8880, RZ ;  /* 0x00008880a40b7816 */ /* 0x002fca00000000ff */
[----:B------:R-:W-:-:S07]  /*3bd0*/  IMAD R10, R11, R152, RZ ;  /* 0x000000980b0a7224 */ /* 0x000fce00078e02ff */
.L_x_117:
[----:B------:R-:W-:Y:S05]  /*3be0*/  BSYNC B1 ;  /* 0x0000000000017941 */ /* 0x000fea0003800000 */
.L_x_116:
[----:B------:R-:W-:Y:S01]  /*3bf0*/  @!P3 IMAD R63, R63, R153, R10 ;  /* 0x000000993f3fb224 */ /* 0x000fe200078e020a */
[----:B------:R-:W-:Y:S04]  /*3c00*/  BSSY B1, `(.L_x_118) ;  /* 0x0000006000017945 */ /* 0x000fe80003800000 */
[----:B------:R0:W-:Y:S01]  /*3c10*/  @!P3 STG.E.U8 desc[UR36][R6.64+0x49], R63 ;  /* 0x0000493f0600b986 */ /* 0x0001e2000c101124 */
[----:B------:R-:W-:Y:S05]  /*3c20*/  @P5 BRA `(.L_x_119) ;  /* 0x00000000000c5947 */ /* 0x000fea0003800000 */
[----:B------:R-:W1:Y:S02]  /*3c30*/  LDG.E.U8 R164, desc[UR36][R2.64+0x50] ;  /* 0x0000502402a47981 */ /* 0x000e64000c1e1100 */
[----:B-1----:R-:W-:-:S05]  /*3c40*/  PRMT R11, R164, 0x8880, RZ ;  /* 0x00008880a40b7816 */ /* 0x002fca00000000ff */
[----:B------:R-:W-:-:S07]  /*3c50*/  IMAD R10, R11, R152, RZ ;  /* 0x000000980b0a7224 */ /* 0x000fce00078e02ff */
.L_x_119:
[----:B------:R-:W-:Y:S05]  /*3c60*/  BSYNC B1 ;  /* 0x0000000000017941 */ /* 0x000fea0003800000 */
.L_x_118:
[----:B-1----:R-:W-:Y:S01]  /*3c70*/  @!P5 IMAD R11, R64, R153, R10 ;  /* 0x00000099400bd224 */ /* 0x002fe200078e020a */
[----:B------:R-:W-:Y:S04]  /*3c80*/  BSSY B1, `(.L_x_120) ;  /* 0x0000006000017945 */ /* 0x000fe80003800000 */
[----:B------:R1:W-:Y:S01]  /*3c90*/  @!P5 STG.E.U8 desc[UR36][R4.64+0x50], R11 ;  /* 0x0000500b0400d986 */ /* 0x0003e2000c101124 */
[----:B------:R-:W-:Y:S05]  /*3ca0*/  @P2 BRA `(.L_x_121) ;  /* 0x00000000000c2947 */ /* 0x000fea0003800000 */
[----:B------:R-:W1:Y:S02]  /*3cb0*/  LDG.E.U8 R164, desc[UR36][R2.64+0x51] ;  /* 0x0000512402a47981 */ /* 0x000e64000c1e1100 */
[----:B-1----:R-:W-:-:S05]  /*3cc0*/  PRMT R11, R164, 0x8880, RZ ;  /* 0x00008880a40b7816 */ /* 0x002fca00000000ff */
[----:B------:R-:W-:-:S07]  /*3cd0*/  IMAD R10, R11, R152, RZ ;  /* 0x000000980b0a7224 */ /* 0x000fce00078e02ff */
.L_x_121:
[----:B------:R-:W-:Y:S05]  /*3ce0*/  BSYNC B1 ;  /* 0x0000000000017941 */ /* 0x000fea0003800000 */
.L_x_120:
        /* <DEDUP_REMOVED lines=11> */
.L_x_123:
[----:B------:R-:W-:Y:S05]  /*3da0*/  BSYNC B1 ;  /* 0x0000000000017941 */ /* 0x000fea0003800000 */
.L_x_122:
[----:B-1----:R-:W-:Y:S01]  /*3db0*/  @!P4 IMAD R11, R66, R153, R10 ;  /* 0x00000099420bc224 */ /* 0x002fe200078e020a */
[----:B------:R-:W-:Y:S04]  /*3dc0*/  BSSY B1, `(.L_x_124) ;  /* 0x0000006000017945 */ /* 0x000fe80003800000 */
[----:B------:R1:W-:Y:S01]  /*3dd0*/  @!P4 STG.E.U8 desc[UR36][R6.64+0x50], R11 ;  /* 0x0000500b0600c986 */ /* 0x0003e2000c101124 */
[----:B------:R-:W-:Y:S05]  /*3de0*/  @P3 BRA `(.L_x_125) ;  /* 0x00000000000c3947 */ /* 0x000fea0003800000 */
[----:B------:R-:W1:Y:S02]  /*3df0*/  LDG.E.U8 R164, desc[UR36][R8.64+0x51] ;  /* 0x0000512408a47981 */ /* 0x000e64000c1e1100 */
[----:B-1----:R-:W-:-:S05]  /*3e00*/  PRMT R11, R164, 0x8880, RZ ;  /* 0x00008880a40b7816 */ /* 0x002fca00000000ff */
[----:B------:R-:W-:-:S07]  /*3e10*/  IMAD R10, R11, R152, RZ ;  /* 0x000000980b0a7224 */ /* 0x000fce00078e02ff */
.L_x_125:
[----:B------:R-:W-:Y:S05]  /*3e20*/  BSYNC B1 ;  /* 0x0000000000017941 */ /* 0x000fea0003800000 */
.L_x_124:
[----:B------:R-:W-:Y:S01]  /*3e30*/  @!P3 IMAD R67, R67, R153, R10 ;  /* 0x000000994343b224 */ /* 0x000fe200078e020a */
[----:B------:R-:W-:Y:S04]  /*3e40*/  BSSY B1, `(.L_x_126) ;  /* 0x0000006000017945 */ /* 0x000fe80003800000 */
[----:B------:R0:W-:Y:S01]  /*3e50*/  @!P3 STG.E.U8 desc[UR36][R6.64+0x51], R67 ;  /* 0x000051430600b986 */ /* 0x0001e2000c101124 */
[----:B------:R-:W-:Y:S05]  /*3e60*/  @P5 BRA `(.L_x_127) ;  /* 0x00000000000c5947 */ /* 0x000fea0003800000 */
[----:B------:R-:W1:Y:S02]  /*3e70*/  LDG.E.U8 R164, desc[UR36][R2.64+0x58] ;  /* 0x0000582402a47981 */ /* 0x000e64000c1e1100 */
[----:B-1----:R-:W-:-:S05]  /*3e80*/  PRMT R11, R164, 0x8880, RZ ;  /* 0x00008880a40b7816 */ /* 0x002fca00000000ff */
[----:B------:R-:W-:-:S07]  /*3e90*/  IMAD R10, R11, R152, RZ ;  /* 0x000000980b0a7224 */ /* 0x000fce00078e02ff */
.L_x_127:
[----:B------:R-:W-:Y:S05]  /*3ea0*/  BSYNC B1 ;  /* 0x0000000000017941 */ /* 0x000fea0003800000 */
.L_x_126:
[----:B-1----:R-:W-:Y:S01]  /*3eb0*/  @!P5 IMAD R11, R68, R153, R10 ;  /* 0x00000099440bd224 */ /* 0x002fe200078e020a */
[----:B------:R-:W-:Y:S04]  /*3ec0*/  BSSY B1, `(.L_x_128) ;  /* 0x0000006000017945 */ /* 0x000fe80003800000 */
[----:B------:R1:W-:Y:S01]  /*3ed0*/  @!P5 STG.E.U8 desc[UR36][R4.64+0x58], R11 ;  /* 0x0000580b0400d986 */ /* 0x0003e2000c101124 */
[----:B------:R-:W-:Y:S05]  /*3ee0*/  @P2 BRA `(.L_x_129) ;  /* 0x00000000000c2947 */ /* 0x000fea0003800000 */
[----:B------:R-:W1:Y:S02]  /*3ef0*/  LDG.E.U8 R164, desc[UR36][R2.64+0x59] ;  /* 0x0000592402a47981 */ /* 0x000e64000c1e1100 */
[----:B-1----:R-:W-:-:S05]  /*3f00*/  PRMT R11, R164, 0x8880, RZ ;  /* 0x00008880a40b7816 */ /* 0x002fca00000000ff */
[----:B------:R-:W-:-:S07]  /*3f10*/  IMAD R10, R11, R152, RZ ;  /* 0x000000980b0a7224 */ /* 0x000fce00078e02ff */
.L_x_129:
[----:B------:R-:W-:Y:S05]  /*3f20*/  BSYNC B1 ;  /* 0x0000000000017941 */ /* 0x000fea0003800000 */
.L_x_128:
        /* <DEDUP_REMOVED lines=11> */
.L_x_131:
[----:B------:R-:W-:Y:S05]  /*3fe0*/  BSYNC B1 ;  /* 0x0000000000017941 */ /* 0x000fea0003800000 */
.L_x_130:
[----:B-1----:R-:W-:Y:S01]  /*3ff0*/  @!P4 IMAD R11, R70, R153, R10 ;  /* 0x00000099460bc224 */ /* 0x002fe200078e020a */
[----:B------:R-:W-:Y:S04]  /*4000*/  BSSY B1, `(.L_x_132) ;  /* 0x0000006000017945 */ /* 0x000fe80003800000 */
[----:B------:R1:W-:Y:S01]  /*4010*/  @!P4 STG.E.U8 desc[UR36][R6.64+0x58], R11 ;  /* 0x0000580b0600c986 */ /* 0x0003e2000c101124 */
[----:B------:R-:W-:Y:S05]  /*4020*/  @P3 BRA `(.L_x_133) ;  /* 0x00000000000c3947 */ /* 0x000fea0003800000 */
[----:B------:R-:W1:Y:S02]  /*4030*/  LDG.E.U8 R164, desc[UR36][R8.64+0x59] ;  /* 0x0000592408a47981 */ /* 0x000e64000c1e1100 */
[----:B-1----:R-:W-:-:S05]  /*4040*/  PRMT R11, R164, 0x8880, RZ ;  /* 0x00008880a40b7816 */ /* 0x002fca00000000ff */
[----:B------:R-:W-:-:S07]  /*4050*/  IMAD R10, R11, R152, RZ ;  /* 0x000000980b0a7224 */ /* 0x000fce00078e02ff */
.L_x_133:
[----:B------:R-:W-:Y:S05]  /*4060*/  BSYNC B1 ;  /* 0x0000000000017941 */ /* 0x000fea0003800000 */
.L_x_132:
[----:B------:R-:W-:Y:S01]  /*4070*/  @!P3 IMAD R71, R71, R153, R10 ;  /* 0x000000994747b224 */ /* 0x000fe200078e020a */
[----:B------:R-:W-:Y:S04]  /*4080*/  BSSY B1, `(.L_x_134) ;  /* 0x0000006000017945 */ /* 0x000fe80003800000 */
[----:B------:R0:W-:Y:S01]  /*4090*/  @!P3 STG.E.U8 desc[UR36][R6.64+0x59], R71 ;  /* 0x000059470600b986 */ /* 0x0001e2000c101124 */
[----:B------:R-:W-:Y:S05]  /*40a0*/  @P5 BRA `(.L_x_135) ;  /* 0x00000000000c5947 */ /* 0x000fea0003800000 */
[----:B------:R-:W1:Y:S02]  /*40b0*/  LDG.E.U8 R164, desc[UR36][R2.64+0x60] ;  /* 0x0000602402a47981 */ /* 0x000e64000c1e1100 */
[----:B-1----:R-:W-:-:S05]  /*40c0*/  PRMT R11, R164, 0x8880, RZ ;  /* 0x00008880a40b7816 */ /* 0x002fca00000000ff */
[----:B------:R-:W-:-:S07]  /*40d0*/  IMAD R10, R11, R152, RZ ;  /* 0x000000980b0a7224 */ /* 0x000fce00078e02ff */
.L_x_135:
[----:B------:R-:W-:Y:S05]  /*40e0*/  BSYNC B1 ;  /* 0x0000000000017941 */ /* 0x000fea0003800000 */
.L_x_134:
[----:B-1----:R-:W-:Y:S01]  /*40f0*/  @!P5 IMAD R11, R72, R153, R10 ;  /* 0x00000099480bd224 */ /* 0x002fe200078e020a */
[----:B------:R-:W-:Y:S04]  /*4100*/  BSSY B1, `(.L_x_136) ;  /* 0x0000006000017945 */ /* 0x000fe80003800000 */
[----:B------:R1:W-:Y:S01]  /*4110*/  @!P5 STG.E.U8 desc[UR36][R4.64+0x60], R11 ;  /* 0x0000600b0400d986 */ /* 0x0003e2000c101124 */
[----:B------:R-:W-:Y:S05]  /*4120*/  @P2 BRA `(.L_x_137) ;  /* 0x00000000000c2947 */ /* 0x000fea0003800000 */
[----:B------:R-:W1:Y:S02]  /*4130*/  LDG.E.U8 R164, desc[UR36][R2.64+0x61] ;  /* 0x0000612402a47981 */ /* 0x000e64000c1e1100 */
[----:B-1----:R-:W-:-:S05]  /*4140*/  PRMT R11, R164, 0x8880, RZ ;  /* 0x00008880a40b7816 */ /* 0x002fca00000000ff */
[----:B------:R-:W-:-:S07]  /*4150*/  IMAD R10, R11, R152, RZ ;  /* 0x000000980b0a7224 */ /* 0x000fce00078e02ff */
.L_x_137:
[----:B------:R-:W-:Y:S05]  /*4160*/  BSYNC B1 ;  /* 0x0000000000017941 */ /* 0x000fea0003800000 */
.L_x_136:
        /* <DEDUP_REMOVED lines=11> */
.L_x_139:
[----:B------:R-:W-:Y:S05]  /*4220*/  BSYNC B1 ;  /* 0x0000000000017941 */ /* 0x000fea0003800000 */
.L_x_138:
[----:B-1----:R-:W-:Y:S01]  /*4230*/  @!P4 IMAD R11, R74, R153, R10 ;  /* 0x000000994a0bc224 */ /* 0x002fe200078e020a */
[----:B------:R-:W-:Y:S04]  /*4240*/  BSSY B1, `(.L_x_140) ;  /* 0x0000006000017945 */ /* 0x000fe80003800000 */
[----:B------:R1:W-:Y:S01]  /*4250*/  @!P4 STG.E.U8 desc[UR36][R6.64+0x60], R11 ;  /* 0x0000600b0600c986 */ /* 0x0003e2000c101124 */
[----:B------:R-:W-:Y:S05]  /*4260*/  @P3 BRA `(.L_x_141) ;  /* 0x00000000000c3947 */ /* 0x000fea0003800000 */
[----:B------:R-:W1:Y:S02]  /*4270*/  LDG.E.U8 R164, desc[UR36][R8.64+0x61] ;  /* 0x0000612408a47981 */ /* 0x000e64000c1e1100 */
[----:B-1----:R-:W-:-:S05]  /*4280*/  PRMT R11, R164, 0x8880, RZ ;  /* 0x00008880a40b7816 */ /* 0x002fca00000000ff */
[----:B------:R-:W-:-:S07]  /*4290*/  IMAD R10, R11, R152, RZ ;  /* 0x000000980b0a7224 */ /* 0x000fce00078e02ff */
.L_x_141:
[----:B------:R-:W-:Y:S05]  /*42a0*/  BSYNC B1 ;  /* 0x0000000000017941 */ /* 0x000fea0003800000 */
.L_x_140:
[----:B------:R-:W-:Y:S01]  /*42b0*/  @!P3 IMAD R75, R75, R153, R10 ;  /* 0x000000994b4bb224 */ /* 0x000fe200078e020a */
[----:B------:R-:W-:Y:S04]  /*42c0*/  BSSY B1, `(.L_x_142) ;  /* 0x0000006000017945 */ /* 0x000fe80003800000 */
[----:B------:R0:W-:Y:S01]  /*42d0*/  @!P3 STG.E.U8 desc[UR36][R6.64+0x61], R75 ;  /* 0x0000614b0600b986 */ /* 0x0001e2000c101124 */
[----:B------:R-:W-:Y:S05]  /*42e0*/  @P5 BRA `(.L_x_143) ;  /* 0x00000000000c5947 */ /* 0x000fea0003800000 */
[----:B------:R-:W1:Y:S02]  /*42f0*/  LDG.E.U8 R164, desc[UR36][R2.64+0x68] ;  /* 0x0000682402a47981 */ /* 0x000e64000c1e1100 */
[----:B-1----:R-:W-:-:S05]  /*4300*/  PRMT R11, R164, 0x8880, RZ ;  /* 0x00008880a40b7816 */ /* 0x002fca00000000ff */
[----:B------:R-:W-:-:S07]  /*4310*/  IMAD R10, R11, R152, RZ ;  /* 0x000000980b0a7224 */ /* 0x000fce00078e02ff */
.L_x_143:
[----:B------:R-:W-:Y:S05]  /*4320*/  BSYNC B1 ;  /* 0x0000000000017941 */ /* 0x000fea0003800000 */
.L_x_142:
[----:B-1----:R-:W-:Y:S01]  /*4330*/  @!P5 IMAD R11, R76, R153, R10 ;  /* 0x000000994c0bd224 */ /* 0x002fe200078e020a */
[----:B------:R-:W-:Y:S04]  /*4340*/  BSSY B1, `(.L_x_144) ;  /* 0x0000006000017945 */ /* 0x000fe80003800000 */
[----:B------:R1:W-:Y:S01]  /*4350*/  @!P5 STG.E.U8 desc[UR36][R4.64+0x68], R11 ;  /* 0x0000680b0400d986 */ /* 0x0003e2000c101124 */
[----:B------:R-:W-:Y:S05]  /*4360*/  @P2 BRA `(.L_x_145) ;  /* 0x00000000000c2947 */ /* 0x000fea0003800000 */
[----:B------:R-:W1:Y:S02]  /*4370*/  LDG.E.U8 R164, desc[UR36][R2.64+0x69] ;  /* 0x0000692402a47981 */ /* 0x000e64000c1e1100 */
[----:B-1----:R-:W-:-:S05]  /*4380*/  PRMT R11, R164, 0x8880, RZ ;  /* 0x00008880a40b7816 */ /* 0x002fca00000000ff */
[----:B------:R-:W-:-:S07]  /*4390*/  IMAD R10, R11, R152, RZ ;  /* 0x000000980b0a7224 */ /* 0x000fce00078e02ff */
.L_x_145:
[----:B------:R-:W-:Y:S05]  /*43a0*/  BSYNC B1 ;  /* 0x0000000000017941 */ /* 0x000fea0003800000 */
.L_x_144:
        /* <DEDUP_REMOVED lines=11> */
.L_x_147:
[----:B------:R-:W-:Y:S05]  /*4460*/  BSYNC B1 ;  /* 0x0000000000017941 */ /* 0x000fea0003800000 */
.L_x_146:
[----:B-1----:R-:W-:Y:S01]  /*4470*/  @!P4 IMAD R11, R78, R153, R10 ;  /* 0x000000994e0bc224 */ /* 0x002fe200078e020a */
[----:B------:R-:W-:Y:S04]  /*4480*/  BSSY B1, `(.L_x_148) ;  /* 0x0000006000017945 */ /* 0x000fe80003800000 */
[----:B------:R1:W-:Y:S01]  /*4490*/  @!P4 STG.E.U8 desc[UR36][R6.64+0x68], R11 ;  /* 0x0000680b0600c986 */ /* 0x0003e2000c101124 */
[----:B------:R-:W-:Y:S05]  /*44a0*/  @P3 BRA `(.L_x_149) ;  /* 0x00000000000c3947 */ /* 0x000fea0003800000 */
[----:B------:R-:W1:Y:S02]  /*44b0*/  LDG.E.U8 R164, desc[UR36][R8.64+0x69] ;  /* 0x0000692408a47981 */ /* 0x000e64000c1e1100 */
[----:B-1----:R-:W-:-:S05]  /*44c0*/  PRMT R11, R164, 0x8880, RZ ;  /* 0x00008880a40b7816 */ /* 0x002fca00000000ff */
[----:B------:R-:W-:-:S07]  /*44d0*/  IMAD R10, R11, R152, RZ ;  /* 0x000000980b0a7224 */ /* 0x000fce00078e02ff */
.L_x_149:
[----:B------:R-:W-:Y:S05]  /*44e0*/  BSYNC B1 ;  /* 0x0000000000017941 */ /* 0x000fea0003800000 */
.L_x_148:
[----:B------:R-:W-:Y:S01]  /*44f0*/  @!P3 IMAD R79, R79, R153, R10 ;  /* 0x000000994f4fb224 */ /* 0x000fe200078e020a */
[----:B------:R-:W-:Y:S04]  /*4500*/  BSSY B1, `(.L_x_150) ;  /* 0x0000006000017945 */ /* 0x000fe80003800000 */
[----:B------:R0:W-:Y:S01]  /*4510*/  @!P3 STG.E.U8 desc[UR36][R6.64+0x69], R79 ;  /* 0x0000694f0600b986 */ /* 0x0001e2000c101124 */
[----:B------:R-:W-:Y:S05]  /*4520*/  @P5 BRA `(.L_x_151) ;  /* 0x00000000000c5947 */ /* 0x000fea0003800000 */
[----:B------:R-:W1:Y:S02]  /*4530*/  LDG.E.U8 R164, desc[UR36][R2.64+0x70] ;  /* 0x0000702402a47981 */ /* 0x000e64000c1e1100 */
[----:B-1----:R-:W-:-:S05]  /*4540*/  PRMT R11, R164, 0x8880, RZ ;  /* 0x00008880a40b7816 */ /* 0x002fca00000000ff */
[----:B------:R-:W-:-:S07]  /*4550*/  IMAD R10, R11, R152, RZ ;  /* 0x000000980b0a7224 */ /* 0x000fce00078e02ff */
.L_x_151:
[----:B------:R-:W-:Y:S05]  /*4560*/  BSYNC B1 ;  /* 0x0000000000017941 */ /* 0x000fea0003800000 */
.L_x_150:
[----:B-1----:R-:W-:Y:S01]  /*4570*/  @!P5 IMAD R11, R80, R153, R10 ;  /* 0x00000099500bd224 */ /* 0x002fe200078e020a */
[----:B------:R-:W-:Y:S04]  /*4580*/  BSSY B1, `(.L_x_152) ;  /* 0x0000006000017945 */ /* 0x000fe80003800000 */
[----:B------:R1:W-:Y:S01]  /*4590*/  @!P5 STG.E.U8 desc[UR36][R4.64+0x70], R11 ;  /* 0x0000700b0400d986 */ /* 0x0003e2000c101124 */
[----:B------:R-:W-:Y:S05]  /*45a0*/  @P2 BRA `(.L_x_153) ;  /* 0x00000000000c2947 */ /* 0x000fea0003800000 */
[----:B------:R-:W1:Y:S02]  /*45b0*/  LDG.E.U8 R164, desc[UR36][R2.64+0x71] ;  /* 0x0000712402a47981 */ /* 0x000e64000c1e1100 */
[----:B-1----:R-:W-:-:S05]  /*45c0*/  PRMT R11, R164, 0x8880, RZ ;  /* 0x00008880a40b7816 */ /* 0x002fca00000000ff */
[----:B------:R-:W-:-:S07]  /*45d0*/  IMAD R10, R11, R152, RZ ;  /* 0x000000980b0a7224 */ /* 0x000fce00078e02ff */
.L_x_153:
[----:B------:R-:W-:Y:S05]  /*45e0*/  BSYNC B1 ;  /* 0x0000000000017941 */ /* 0x000fea0003800000 */
.L_x_152:
        /* <DEDUP_REMOVED lines=11> */
.L_x_155:
[----:B------:R-:W-:Y:S05]  /*46a0*/  BSYNC B1 ;  /* 0x0000000000017941 */ /* 0x000fea0003800000 */
.L_x_154:
[----:B-1----:R-:W-:Y:S01]  /*46b0*/  @!P4 IMAD R11, R82, R153, R10 ;  /* 0x00000099520bc224 */ /* 0x002fe200078e020a */
[----:B------:R-:W-:Y:S04]  /*46c0*/  BSSY B1, `(.L_x_156) ;  /* 0x0000006000017945 */ /* 0x000fe80003800000 */
[----:B------:R1:W-:Y:S01]  /*46d0*/  @!P4 STG.E.U8 desc[UR36][R6.64+0x70], R11 ;  /* 0x0000700b0600c986 */ /* 0x0003e2000c101124 */
[----:B------:R-:W-:Y:S05]  /*46e0*/  @P3 BRA `(.L_x_157) ;  /* 0x00000000000c3947 */ /* 0x000fea0003800000 */
[----:B------:R-:W1:Y:S02]  /*46f0*/  LDG.E.U8 R164, desc[UR36][R8.64+0x71] ;  /* 0x0000712408a47981 */ /* 0x000e64000c1e1100 */
[----:B-1----:R-:W-:-:S05]  /*4700*/  PRMT R11, R164, 0x8880, RZ ;  /* 0x00008880a40b7816 */ /* 0x002fca00000000ff */
[----:B------:R-:W-:-:S07]  /*4710*/  IMAD R10, R11, R152, RZ ;  /* 0x000000980b0a7224 */ /* 0x000fce00078e02ff */
.L_x_157:
[----:B------:R-:W-:Y:S05]  /*4720*/  BSYNC B1 ;  /* 0x0000000000017941 */ /* 0x000fea0003800000 */
.L_x_156:
[----:B------:R-:W-:Y:S01]  /*4730*/  @!P3 IMAD R83, R83, R153, R10 ;  /* 0x000000995353b224 */ /* 0x000fe200078e020a */
[----:B------:R-:W-:Y:S04]  /*4740*/  BSSY B1, `(.L_x_158) ;  /* 0x0000006000017945 */ /* 0x000fe80003800000 */
[----:B------:R0:W-:Y:S01]  /*4750*/  @!P3 STG.E.U8 desc[UR36][R6.64+0x71], R83 ;  /* 0x000071530600b986 */ /* 0x0001e2000c101124 */
[----:B------:R-:W-:Y:S05]  /*4760*/  @P5 BRA `(.L_x_159) ;  /* 0x00000000000c5947 */ /* 0x000fea0003800000 */
[----:B------:R-:W1:Y:S02]  /*4770*/  LDG.E.U8 R164, desc[UR36][R2.64+0x78] ;  /* 0x0000782402a47981 */ /* 0x000e64000c1e1100 */
[----:B-1----:R-:W-:-:S05]  /*4780*/  PRMT R11, R164, 0x8880, RZ ;  /* 0x00008880a40b7816 */ /* 0x002fca00000000ff */
[----:B------:R-:W-:-:S07]  /*4790*/  IMAD R10, R11, R152, RZ ;  /* 0x000000980b0a7224 */ /* 0x000fce00078e02ff */
.L_x_159:
[----:B------:R-:W-:Y:S05]  /*47a0*/  BSYNC B1 ;  /* 0x0000000000017941 */ /* 0x000fea0003800000 */
.L_x_158:
[----:B-1----:R-:W-:Y:S01]  /*47b0*/  @!P5 IMAD R11, R84, R153, R10 ;  /* 0x00000099540bd224 */ /* 0x002fe200078e020a */
[----:B------:R-:W-:Y:S04]  /*47c0*/  BSSY B1, `(.L_x_160) ;  /* 0x0000006000017945 */ /* 0x000fe80003800000 */
[----:B------:R1:W-:Y:S01]  /*47d0*/  @!P5 STG.E.U8 desc[UR36][R4.64+0x78], R11 ;  /* 0x0000780b0400d986 */ /* 0x0003e2000c101124 */
[----:B------:R-:W-:Y:S05]  /*47e0*/  @P2 BRA `(.L_x_161) ;  /* 0x00000000000c2947 */ /* 0x000fea0003800000 */
[----:B------:R-:W1:Y:S02]  /*47f0*/  LDG.E.U8 R164, desc[UR36][R2.64+0x79] ;  /* 0x0000792402a47981 */ /* 0x000e64000c1e1100 */
[----:B-1----:R-:W-:-:S05]  /*4800*/  PRMT R11, R164, 0x8880, RZ ;  /* 0x00008880a40b7816 */ /* 0x002fca00000000ff */
[----:B------:R-:W-:-:S07]  /*4810*/  IMAD R10, R11, R152, RZ ;  /* 0x000000980b0a7224 */ /* 0x000fce00078e02ff */
.L_x_161:
[----:B------:R-:W-:Y:S05]  /*4820*/  BSYNC B1 ;  /* 0x0000000000017941 */ /* 0x000fea0003800000 */
.L_x_160:
        /* <DEDUP_REMOVED lines=11> */
.L_x_163:
[----:B------:R-:W-:Y:S05]  /*48e0*/  BSYNC B1 ;  /* 0x0000000000017941 */ /* 0x000fea0003800000 */
.L_x_162:
[----:B-1----:R-:W-:Y:S01]  /*48f0*/  @!P4 IMAD R11, R86, R153, R10 ;  /* 0x00000099560bc224 */ /* 0x002fe200078e020a */
[----:B------:R-:W-:Y:S04]  /*4900*/  BSSY B1, `(.L_x_164) ;  /* 0x0000006000017945 */ /* 0x000fe80003800000 */
[----:B------:R1:W-:Y:S01]  /*4910*/  @!P4 STG.E.U8 desc[UR36][R6.64+0x78], R11 ;  /* 0x0000780b0600c986 */ /* 0x0003e2000c101124 */
[----:B------:R-:W-:Y:S05]  /*4920*/  @P3 BRA `(.L_x_165) ;  /* 0x00000000000c3947 */ /* 0x000fea0003800000 */
[----:B------:R-:W1:Y:S02]  /*4930*/  LDG.E.U8 R164, desc[UR36][R8.64+0x79] ;  /* 0x0000792408a47981 */ /* 0x000e64000c1e1100 */
[----:B-1----:R-:W-:-:S05]  /*4940*/  PRMT R11, R164, 0x8880, RZ ;  /* 0x00008880a40b7816 */ /* 0x002fca00000000ff */
[----:B------:R-:W-:-:S07]  /*4950*/  IMAD R10, R11, R152, RZ ;  /* 0x000000980b0a7224 */ /* 0x000fce00078e02ff */
.L_x_165:
[----:B------:R-:W-:Y:S05]  /*4960*/  BSYNC B1 ;  /* 0x0000000000017941 */ /* 0x000fea0003800000 */
.L_x_164:
[----:B------:R-:W-:Y:S01]  /*4970*/  @!P3 IMAD R87, R87, R153, R10 ;  /* 0x000000995757b224 */ /* 0x000fe200078e020a */
[----:B------:R-:W-:Y:S04]  /*4980*/  BSSY B1, `(.L_x_166) ;  /* 0x0000006000017945 */ /* 0x000fe80003800000 */
[----:B------:R0:W-:Y:S01]  /*4990*/  @!P3 STG.E.U8 desc[UR36][R6.64+0x79], R87 ;  /* 0x000079570600b986 */ /* 0x0001e2000c101124 */
[----:B------:R-:W-:Y:S05]  /*49a0*/  @P5 BRA `(.L_x_167) ;  /* 0x00000000000c5947 */ /* 0x000fea0003800000 */
[----:B------:R-:W1:Y:S02]  /*49b0*/  LDG.E.U8 R164, desc[UR36][R2.64+0x80] ;  /* 0x0000802402a47981 */ /* 0x000e64000c1e1100 */
[----:B-1----:R-:W-:-:S05]  /*49c0*/  PRMT R11, R164, 0x8880, RZ ;  /* 0x00008880a40b7816 */ /* 0x002fca00000000ff */
[----:B------:R-:W-:-:S07]  /*49d0*/  IMAD R10, R11, R152, RZ ;  /* 0x000000980b0a7224 */ /* 0x000fce00078e02ff */
.L_x_167:
[----:B------:R-:W-:Y:S05]  /*49e0*/  BSYNC B1 ;  /* 0x0000000000017941 */ /* 0x000fea0003800000 */
.L_x_166:
[----:B-1----:R-:W-:Y:S01]  /*49f0*/  @!P5 IMAD R11, R88, R153, R10 ;  /* 0x00000099580bd224 */ /* 0x002fe200078e020a */
[----:B------:R-:W-:Y:S04]  /*4a00*/  BSSY B1, `(.L_x_168) ;  /* 0x0000006000017945 */ /* 0x000fe80003800000 */
[----:B------:R1:W-:Y:S01]  /*4a10*/  @!P5 STG.E.U8 desc[UR36][R4.64+0x80], R11 ;  /* 0x0000800b0400d986 */ /* 0x0003e2000c101124 */
[----:B------:R-:W-:Y:S05]  /*4a20*/  @P2 BRA `(.L_x_169) ;  /* 0x00000000000c2947 */ /* 0x000fea0003800000 */
[----:B------:R-:W1:Y:S02]  /*4a30*/  LDG.E.U8 R164, desc[UR36][R2.64+0x81] ;  /* 0x0000812402a47981 */ /* 0x000e64000c1e1100 */
[----:B-1----:R-:W-:-:S05]  /*4a40*/  PRMT R11, R164, 0x8880, RZ ;  /* 0x00008880a40b7816 */ /* 0x002fca00000000ff */
[----:B------:R-:W-:-:S07]  /*4a50*/  IMAD R10, R11, R152, RZ ;  /* 0x000000980b0a7224 */ /* 0x000fce00078e02ff */
.L_x_169:
[----:B------:R-:W-:Y:S05]  /*4a60*/  BSYNC B1 ;  /* 0x0000000000017941 */ /* 0x000fea0003800000 */
.L_x_168:
        /* <DEDUP_REMOVED lines=11> */
.L_x_171:
[----:B------:R-:W-:Y:S05]  /*4b20*/  BSYNC B1 ;  /* 0x0000000000017941 */ /* 0x000fea0003800000 */
.L_x_170:
[----:B-1----:R-:W-:Y:S01]  /*4b30*/  @!P4 IMAD R11, R90, R153, R10 ;  /* 0x000000995a0bc224 */ /* 0x002fe200078e020a */
[----:B------:R-:W-:Y:S04]  /*4b40*/  BSSY B1, `(.L_x_172) ;  /* 0x0000006000017945 */ /* 0x000fe80003800000 */
[----:B------:R1:W-:Y:S01]  /*4b50*/  @!P4 STG.E.U8 desc[UR36][R6.64+0x80], R11 ;  /* 0x0000800b0600c986 */ /* 0x0003e2000c101124 */
[----:B------:R-:W-:Y:S05]  /*4b60*/  @P3 BRA `(.L_x_173) ;  /* 0x00000000000c3947 */ /* 0x000fea0003800000 */
[----:B------:R-:W1:Y:S02]  /*4b70*/  LDG.E.U8 R164, desc[UR36][R8.64+0x81] ;  /* 0x0000812408a47981 */ /* 0x000e64000c1e1100 */
[----:B-1----:R-:W-:-:S05]  /*4b80*/  PRMT R11, R164, 0x8880, RZ ;  /* 0x00008880a40b7816 */ /* 0x002fca00000000ff */
[----:B------:R-:W-:-:S07]  /*4b90*/  IMAD R10, R11, R152, RZ ;  /* 0x000000980b0a7224 */ /* 0x000fce00078e02ff */
.L_x_173:
[----:B------:R-:W-:Y:S05]  /*4ba0*/  BSYNC B1 ;  /* 0x0000000000017941 */ /* 0x000fea0003800000 */
.L_x_172:
[----:B------:R-:W-:Y:S01]  /*4bb0*/  @!P3 IMAD R91, R91, R153, R10 ;  /* 0x000000995b5bb224 */ /* 0x000fe200078e020a */
[----:B------:R-:W-:Y:S04]  /*4bc0*/  BSSY B1, `(.L_x_174) ;  /* 0x0000006000017945 */ /* 0x000fe80003800000 */
[----:B------:R0:W-:Y:S01]  /*4bd0*/  @!P3 STG.E.U8 desc[UR36][R6.64+0x81], R91 ;  /* 0x0000815b0600b986 */ /* 0x0001e2000c101124 */
[----:B------:R-:W-:Y:S05]  /*4be0*/  @P5 BRA `(.L_x_175) ;  /* 0x00000000000c5947 */ /* 0x000fea0003800000 */
[----:B------:R-:W1:Y:S02]  /*4bf0*/  LDG.E.U8 R164, desc[UR36][R2.64+0x88] ;  /* 0x0000882402a47981 */ /* 0x000e64000c1e1100 */
[----:B-1----:R-:W-:-:S05]  /*4c00*/  PRMT R11, R164, 0x8880, RZ ;  /* 0x00008880a40b7816 */ /* 0x002fca00000000ff */
[----:B------:R-:W-:-:S07]  /*4c10*/  IMAD R10, R11, R152, RZ ;  /* 0x000000980b0a7224 */ /* 0x000fce00078e02ff */
.L_x_175:
[----:B------:R-:W-:Y:S05]  /*4c20*/  BSYNC B1 ;  /* 0x0000000000017941 */ /* 0x000fea0003800000 */
.L_x_174:
[----:B-1----:R-:W-:Y:S01]  /*4c30*/  @!P5 IMAD R11, R92, R153, R10 ;  /* 0x000000995c0bd224 */ /* 0x002fe200078e020a */
[----:B------:R-:W-:Y:S04]  /*4c40*/  BSSY B1, `(.L_x_176) ;  /* 0x0000006000017945 */ /* 0x000fe80003800000 */
[----:B------:R1:W-:Y:S01]  /*4c50*/  @!P5 STG.E.U8 desc[UR36][R4.64+0x88], R11 ;  /* 0x0000880b0400d986 */ /* 0x0003e2000c101124 */
[----:B------:R-:W-:Y:S05]  /*4c60*/  @P2 BRA `(.L_x_177) ;  /* 0x00000000000c2947 */ /* 0x000fea0003800000 */
[----:B------:R-:W1:Y:S02]  /*4c70*/  LDG.E.U8 R164, desc[UR36][R2.64+0x89] ;  /* 0x0000892402a47981 */ /* 0x000e64000c1e1100 */
[----:B-1----:R-:W-:-:S05]  /*4c80*/  PRMT R11, R164, 0x8880, RZ ;  /* 0x00008880a40b7816 */ /* 0x002fca00000000ff */
[----:B------:R-:W-:-:S07]  /*4c90*/  IMAD R10, R11, R152, RZ ;  /* 0x000000980b0a7224 */ /* 0x000fce00078e02ff */
.L_x_177:
[----:B------:R-:W-:Y:S05]  /*4ca0*/  BSYNC B1 ;  /* 0x0000000000017941 */ /* 0x000fea0003800000 */
.L_x_176:
        /* <DEDUP_REMOVED lines=11> */
.L_x_179:
[----:B------:R-:W-:Y:S05]  /*4d60*/  BSYNC B1 ;  /* 0x0000000000017941 */ /* 0x000fea0003800000 */
.L_x_178:
[----:B-1----:R-:W-:Y:S01]  /*4d70*/  @!P4 IMAD R11, R94, R153, R10 ;  /* 0x000000995e0bc224 */ /* 0x002fe200078e020a */
[----:B------:R-:W-:Y:S04]  /*4d80*/  BSSY B1, `(.L_x_180) ;  /* 0x0000006000017945 */ /* 0x000fe80003800000 */
[----:B------:R1:W-:Y:S01]  /*4d90*/  @!P4 STG.E.U8 desc[UR36][R6.64+0x88], R11 ;  /* 0x0000880b0600c986 */ /* 0x0003e2000c101124 */
[----:B------:R-:W-:Y:S05]  /*4da0*/  @P3 BRA `(.L_x_181) ;  /* 0x00000000000c3947 */ /* 0x000fea0003800000 */
[----:B------:R-:W1:Y:S02]  /*4db0*/  LDG.E.U8 R164, desc[UR36][R8.64+0x89] ;  /* 0x0000892408a47981 */ /* 0x000e64000c1e1100 */
[----:B-1----:R-:W-:-:S05]  /*4dc0*/  PRMT R11, R164, 0x8880, RZ ;  /* 0x00008880a40b7816 */ /* 0x002fca00000000ff */
[----:B------:R-:W-:-:S07]  /*4dd0*/  IMAD R10, R11, R152, RZ ;  /* 0x000000980b0a7224 */ /* 0x000fce00078e02ff */
.L_x_181:
[----:B------:R-:W-:Y:S05]  /*4de0*/  BSYNC B1 ;  /* 0x0000000000017941 */ /* 0x000fea0003800000 */
.L_x_180:
[----:B------:R-:W-:Y:S01]  /*4df0*/  @!P3 IMAD R95, R95, R153, R10 ;  /* 0x000000995f5fb224 */ /* 0x000fe200078e020a */
[----:B------:R-:W-:Y:S04]  /*4e00*/  BSSY B1, `(.L_x_182) ;  /* 0x0000006000017945 */ /* 0x000fe80003800000 */
[----:B------:R0:W-:Y:S01]  /*4e10*/  @!P3 STG.E.U8 desc[UR36][R6.64+0x89], R95 ;  /* 0x0000895f0600b986 */ /* 0x0001e2000c101124 */
[----:B------:R-:W-:Y:S05]  /*4e20*/  @P5 BRA `(.L_x_183) ;  /* 0x00000000000c5947 */ /* 0x000fea0003800000 */
[----:B------:R-:W1:Y:S02]  /*4e30*/  LDG.E.U8 R164, desc[UR36][R2.64+0x90] ;  /* 0x0000902402a47981 */ /* 0x000e64000c1e1100 */
[----:B-1----:R-:W-:-:S05]  /*4e40*/  PRMT R11, R164, 0x8880, RZ ;  /* 0x00008880a40b7816 */ /* 0x002fca00000000ff */
[----:B------:R-:W-:-:S07]  /*4e50*/  IMAD R10, R11, R152, RZ ;  /* 0x000000980b0a7224 */ /* 0x000fce00078e02ff */
.L_x_183:
[----:B------:R-:W-:Y:S05]  /*4e60*/  BSYNC B1 ;  /* 0x0000000000017941 */ /* 0x000fea0003800000 */
.L_x_182:
[----:B-1----:R-:W-:Y:S01]  /*4e70*/  @!P5 IMAD R11, R96, R153, R10 ;  /* 0x00000099600bd224 */ /* 0x002fe200078e020a */
[----:B------:R-:W-:Y:S04]  /*4e80*/  BSSY B1, `(.L_x_184) ;  /* 0x0000006000017945 */ /* 0x000fe80003800000 */
[----:B------:R1:W-:Y:S01]  /*4e90*/  @!P5 STG.E.U8 desc[UR36][R4.64+0x90], R11 ;  /* 0x0000900b0400d986 */ /* 0x0003e2000c101124 */
[----:B------:R-:W-:Y:S05]  /*4ea0*/  @P2 BRA `(.L_x_185) ;  /* 0x00000000000c2947 */ /* 0x000fea0003800000 */
[----:B------:R-:W1:Y:S02]  /*4eb0*/  LDG.E.U8 R164, desc[UR36][R2.64+0x91] ;  /* 0x0000912402a47981 */ /* 0x000e64000c1e1100 */
[----:B-1----:R-:W-:-:S05]  /*4ec0*/  PRMT R11, R164, 0x8880, RZ ;  /* 0x00008880a40b7816 */ /* 0x002fca00000000ff */
[----:B------:R-:W-:-:S07]  /*4ed0*/  IMAD R10, R11, R152, RZ ;  /* 0x000000980b0a7224 */ /* 0x000fce00078e02ff */
.L_x_185:
[----:B------:R-:W-:Y:S05]  /*4ee0*/  BSYNC B1 ;  /* 0x0000000000017941 */ /* 0x000fea0003800000 */
.L_x_184:
        /* <DEDUP_REMOVED lines=11> */
.L_x_187:
[----:B------:R-:W-:Y:S05]  /*4fa0*/  BSYNC B1 ;  /* 0x0000000000017941 */ /* 0x000fea0003800000 */
.L_x_186:
[----:B-1----:R-:W-:Y:S01]  /*4fb0*/  @!P4 IMAD R11, R98, R153, R10 ;  /* 0x00000099620bc224 */ /* 0x002fe200078e020a */
[----:B------:R-:W-:Y:S04]  /*4fc0*/  BSSY B1, `(.L_x_188) ;  /* 0x0000006000017945 */ /* 0x000fe80003800000 */
[----:B------:R1:W-:Y:S01]  /*4fd0*/  @!P4 STG.E.U8 desc[UR36][R6.64+0x90], R11 ;  /* 0x0000900b0600c986 */ /* 0x0003e2000c101124 */
[----:B------:R-:W-:Y:S05]  /*4fe0*/  @P3 BRA `(.L_x_189) ;  /* 0x00000000000c3947 */ /* 0x000fea0003800000 */
[----:B------:R-:W1:Y:S02]  /*4ff0*/  LDG.E.U8 R164, desc[UR36][R8.64+0x91] ;  /* 0x0000912408a47981 */ /* 0x000e64000c1e1100 */
[----:B-1----:R-:W-:-:S05]  /*5000*/  PRMT R11, R164, 0x8880, RZ ;  /* 0x00008880a40b7816 */ /* 0x002fca00000000ff */
[----:B------:R-:W-:-:S07]  /*5010*/  IMAD R10, R11, R152, RZ ;  /* 0x000000980b0a7224 */ /* 0x000fce00078e02ff */
.L_x_189:
[----:B------:R-:W-:Y:S05]  /*5020*/  BSYNC B1 ;  /* 0x0000000000017941 */ /* 0x000fea0003800000 */
.L_x_188:
[----:B------:R-:W-:Y:S01]  /*5030*/  @!P3 IMAD R99, R99, R153, R10 ;  /* 0x000000996363b224 */ /* 0x000fe200078e020a */
[----:B------:R-:W-:Y:S04]  /*5040*/  BSSY B1, `(.L_x_190) ;  /* 0x0000006000017945 */ /* 0x000fe80003800000 */
[----:B------:R0:W-:Y:S01]  /*5050*/  @!P3 STG.E.U8 desc[UR36][R6.64+0x91], R99 ;  /* 0x000091630600b986 */ /* 0x0001e2000c101124 */
[----:B------:R-:W-:Y:S05]  /*5060*/  @P5 BRA `(.L_x_191) ;  /* 0x00000000000c5947 */ /* 0x000fea0003800000 */
[----:B------:R-:W1:Y:S02]  /*5070*/  LDG.E.U8 R164, desc[UR36][R2.64+0x98] ;  /* 0x0000982402a47981 */ /* 0x000e64000c1e1100 */
[----:B-1----:R-:W-:-:S05]  /*5080*/  PRMT R11, R164, 0x8880, RZ ;  /* 0x00008880a40b7816 */ /* 0x002fca00000000ff */
[----:B------:R-:W-:-:S07]  /*5090*/  IMAD R10, R11, R152, RZ ;  /* 0x000000980b0a7224 */ /* 0x000fce00078e02ff */
.L_x_191:
[----:B------:R-:W-:Y:S05]  /*50a0*/  BSYNC B1 ;  /* 0x0000000000017941 */ /* 0x000fea0003800000 */
.L_x_190:
[----:B-1----:R-:W-:Y:S01]  /*50b0*/  @!P5 IMAD R11, R100, R153, R10 ;  /* 0x00000099640bd224 */ /* 0x002fe200078e020a */
[----:B------:R-:W-:Y:S04]  /*50c0*/  BSSY B1, `(.L_x_192) ;  /* 0x0000006000017945 */ /* 0x000fe80003800000 */
[----:B------:R1:W-:Y:S01]  /*50d0*/  @!P5 STG.E.U8 desc[UR36][R4.64+0x98], R11 ;  /* 0x0000980b0400d986 */ /* 0x0003e2000c101124 */
[----:B------:R-:W-:Y:S05]  /*50e0*/  @P2 BRA `(.L_x_193) ;  /* 0x00000000000c2947 */ /* 0x000fea0003800000 */
[----:B------:R-:W1:Y:S02]  /*50f0*/  LDG.E.U8 R164, desc[UR36][R2.64+0x99] ;  /* 0x0000992402a47981 */ /* 0x000e64000c1e1100 */
[----:B-1----:R-:W-:-:S05]  /*5100*/  PRMT R11, R164, 0x8880, RZ ;  /* 0x00008880a40b7816 */ /* 0x002fca00000000ff */
[----:B------:R-:W-:-:S07]  /*5110*/  IMAD R10, R11, R152, RZ ;  /* 0x000000980b0a7224 */ /* 0x000fce00078e02ff */
.L_x_193:
[----:B------:R-:W-:Y:S05]  /*5120*/  BSYNC B1 ;  /* 0x0000000000017941 */ /* 0x000fea0003800000 */
.L_x_192:
        /* <DEDUP_REMOVED lines=11> */
.L_x_195:
[----:B------:R-:W-:Y:S05]  /*51e0*/  BSYNC B1 ;  /* 0x0000000000017941 */ /* 0x000fea0003800000 */
.L_x_194:
[----:B-1----:R-:W-:Y:S01]  /*51f0*/  @!P4 IMAD R11, R102, R153, R10 ;  /* 0x00000099660bc224 */ /* 0x002fe200078e020a */
[----:B------:R-:W-:Y:S04]  /*5200*/  BSSY B1, `(.L_x_196) ;  /* 0x0000006000017945 */ /* 0x000fe80003800000 */
[----:B------:R1:W-:Y:S01]  /*5210*/  @!P4 STG.E.U8 desc[UR36][R6.64+0x98], R11 ;  /* 0x0000980b0600c986 */ /* 0x0003e2000c101124 */
[----:B------:R-:W-:Y:S05]  /*5220*/  @P3 BRA `(.L_x_197) ;  /* 0x00000000000c3947 */ /* 0x000fea0003800000 */
[----:B------:R-:W1:Y:S02]  /*5230*/  LDG.E.U8 R164, desc[UR36][R8.64+0x99] ;  /* 0x0000992408a47981 */ /* 0x000e64000c1e1100 */
[----:B-1----:R-:W-:-:S05]  /*5240*/  PRMT R11, R164, 0x8880, RZ ;  /* 0x00008880a40b7816 */ /* 0x002fca00000000ff */
[----:B------:R-:W-:-:S07]  /*5250*/  IMAD R10, R11, R152, RZ ;  /* 0x000000980b0a7224 */ /* 0x000fce00078e02ff */
.L_x_197:
[----:B------:R-:W-:Y:S05]  /*5260*/  BSYNC B1 ;  /* 0x0000000000017941 */ /* 0x000fea0003800000 */
.L_x_196:
[----:B------:R-:W-:Y:S01]  /*5270*/  @!P3 IMAD R103, R103, R153, R10 ;  /* 0x000000996767b224 */ /* 0x000fe200078e020a */
[----:B------:R-:W-:Y:S04]  /*5280*/  BSSY B1, `(.L_x_198) ;  /* 0x0000006000017945 */ /* 0x000fe80003800000 */
[----:B------:R0:W-:Y:S01]  /*5290*/  @!P3 STG.E.U8 desc[UR36][R6.64+0x99], R103 ;  /* 0x000099670600b986 */ /* 0x0001e2000c101124 */
[----:B------:R-:W-:Y:S05]  /*52a0*/  @P5 BRA `(.L_x_199) ;  /* 0x00000000000c5947 */ /* 0x000fea0003800000 */
[----:B------:R-:W1:Y:S02]  /*52b0*/  LDG.E.U8 R164, desc[UR36][R2.64+0xa0] ;  /* 0x0000a02402a47981 */ /* 0x000e64000c1e1100 */
[----:B-1----:R-:W-:-:S05]  /*52c0*/  PRMT R11, R164, 0x8880, RZ ;  /* 0x00008880a40b7816 */ /* 0x002fca00000000ff */
[----:B------:R-:W-:-:S07]  /*52d0*/  IMAD R10, R11, R152, RZ ;  /* 0x000000980b0a7224 */ /* 0x000fce00078e02ff */
.L_x_199:
[----:B------:R-:W-:Y:S05]  /*52e0*/  BSYNC B1 ;  /* 0x0000000000017941 */ /* 0x000fea0003800000 */
.L_x_198:
[----:B-1----:R-:W-:Y:S01]  /*52f0*/  @!P5 IMAD R11, R104, R153, R10 ;  /* 0x00000099680bd224 */ /* 0x002fe200078e020a */
[----:B------:R-:W-:Y:S04]  /*5300*/  BSSY B1, `(.L_x_200) ;  /* 0x0000006000017945 */ /* 0x000fe80003800000 */
[----:B------:R1:W-:Y:S01]  /*5310*/  @!P5 STG.E.U8 desc[UR36][R4.64+0xa0], R11 ;  /* 0x0000a00b0400d986 */ /* 0x0003e2000c101124 */
[----:B------:R-:W-:Y:S05]  /*5320*/  @P2 BRA `(.L_x_201) ;  /* 0x00000000000c2947 */ /* 0x000fea0003800000 */
[----:B------:R-:W1:Y:S02]  /*5330*/  LDG.E.U8 R164, desc[UR36][R2.64+0xa1] ;  /* 0x0000a12402a47981 */ /* 0x000e64000c1e1100 */
[----:B-1----:R-:W-:-:S05]  /*5340*/  PRMT R11, R164, 0x8880, RZ ;  /* 0x00008880a40b7816 */ /* 0x002fca00000000ff */
[----:B------:R-:W-:-:S07]  /*5350*/  IMAD R10, R11, R152, RZ ;  /* 0x000000980b0a7224 */ /* 0x000fce00078e02ff */
.L_x_201:
[----:B------:R-:W-:Y:S05]  /*5360*/  BSYNC B1 ;  /* 0x0000000000017941 */ /* 0x000fea0003800000 */
.L_x_200:
        /* <DEDUP_REMOVED lines=11> */
.L_x_203:
[----:B------:R-:W-:Y:S05]  /*5420*/  BSYNC B1 ;  /* 0x0000000000017941 */ /* 0x000fea0003800000 */
.L_x_202:
[----:B-1----:R-:W-:Y:S01]  /*5430*/  @!P4 IMAD R11, R106, R153, R10 ;  /* 0x000000996a0bc224 */ /* 0x002fe200078e020a */
[----:B------:R-:W-:Y:S04]  /*5440*/  BSSY B1, `(.L_x_204) ;  /* 0x0000006000017945 */ /* 0x000fe80003800000 */
[----:B------:R1:W-:Y:S01]  /*5450*/  @!P4 STG.E.U8 desc[UR36][R6.64+0xa0], R11 ;  /* 0x0000a00b0600c986 */ /* 0x0003e2000c101124 */
[----:B------:R-:W-:Y:S05]  /*5460*/  @P3 BRA `(.L_x_205) ;  /* 0x00000000000c3947 */ /* 0x000fea0003800000 */
[----:B------:R-:W1:Y:S02]  /*5470*/  LDG.E.U8 R164, desc[UR36][R8.64+0xa1] ;  /* 0x0000a12408a47981 */ /* 0x000e64000c1e1100 */
[----:B-1----:R-:W-:-:S05]  /*5480*/  PRMT R11, R164, 0x8880, RZ ;  /* 0x00008880a40b7816 */ /* 0x002fca00000000ff */
[----:B------:R-:W-:-:S07]  /*5490*/  IMAD R10, R11, R152, RZ ;  /* 0x000000980b0a7224 */ /* 0x000fce00078e02ff */
.L_x_205:
[----:B------:R-:W-:Y:S05]  /*54a0*/  BSYNC B1 ;  /* 0x0000000000017941 */ /* 0x000fea0003800000 */
.L_x_204:
[----:B------:R-:W-:Y:S01]  /*54b0*/  @!P3 IMAD R107, R107, R153, R10 ;  /* 0x000000996b6bb224 */ /* 0x000fe200078e020a */
[----:B------:R-:W-:Y:S04]  /*54c0*/  BSSY B1, `(.L_x_206) ;  /* 0x0000006000017945 */ /* 0x000fe80003800000 */
[----:B------:R0:W-:Y:S01]  /*54d0*/  @!P3 STG.E.U8 desc[UR36][R6.64+0xa1], R107 ;  /* 0x0000a16b0600b986 */ /* 0x0001e2000c101124 */
[----:B------:R-:W-:Y:S05]  /*54e0*/  @P5 BRA `(.L_x_207) ;  /* 0x00000000000c5947 */ /* 0x000fea0003800000 */
[----:B------:R-:W1:Y:S02]  /*54f0*/  LDG.E.U8 R164, desc[UR36][R2.64+0xa8] ;  /* 0x0000a82402a47981 */ /* 0x000e64000c1e1100 */
[----:B-1----:R-:W-:-:S05]  /*5500*/  PRMT R11, R164, 0x8880, RZ ;  /* 0x00008880a40b7816 */ /* 0x002fca00000000ff */
[----:B------:R-:W-:-:S07]  /*5510*/  IMAD R10, R11, R152, RZ ;  /* 0x000000980b0a7224 */ /* 0x000fce00078e02ff */
.L_x_207:
[----:B------:R-:W-:Y:S05]  /*5520*/  BSYNC B1 ;  /* 0x0000000000017941 */ /* 0x000fea0003800000 */
.L_x_206:
[----:B-1----:R-:W-:Y:S01]  /*5530*/  @!P5 IMAD R11, R108, R153, R10 ;  /* 0x000000996c0bd224 */ /* 0x002fe200078e020a */
[----:B------:R-:W-:Y:S04]  /*5540*/  BSSY B1, `(.L_x_208) ;  /* 0x0000006000017945 */ /* 0x000fe80003800000 */
[----:B------:R1:W-:Y:S01]  /*5550*/  @!P5 STG.E.U8 desc[UR36][R4.64+0xa8], R11 ;  /* 0x0000a80b0400d986 */ /* 0x0003e2000c101124 */
[----:B------:R-:W-:Y:S05]  /*5560*/  @P2 BRA `(.L_x_209) ;  /* 0x00000000000c2947 */ /* 0x000fea0003800000 */
[----:B------:R-:W1:Y:S02]  /*5570*/  LDG.E.U8 R164, desc[UR36][R2.64+0xa9] ;  /* 0x0000a92402a47981 */ /* 0x000e64000c1e1100 */
[----:B-1----:R-:W-:-:S05]  /*5580*/  PRMT R11, R164, 0x8880, RZ ;  /* 0x00008880a40b7816 */ /* 0x002fca00000000ff */
[----:B------:R-:W-:-:S07]  /*5590*/  IMAD R10, R11, R152, RZ ;  /* 0x000000980b0a7224 */ /* 0x000fce00078e02ff */
.L_x_209:
[----:B------:R-:W-:Y:S05]  /*55a0*/  BSYNC B1 ;  /* 0x0000000000017941 */ /* 0x000fea0003800000 */
.L_x_208:
        /* <DEDUP_REMOVED lines=11> */
.L_x_211:
[----:B------:R-:W-:Y:S05]  /*5660*/  BSYNC B1 ;  /* 0x0000000000017941 */ /* 0x000fea0003800000 */
.L_x_210:
[----:B-1----:R-:W-:Y:S01]  /*5670*/  @!P4 IMAD R11, R110, R153, R10 ;  /* 0x000000996e0bc224 */ /* 0x002fe200078e020a */
[----:B------:R-:W-:Y:S04]  /*5680*/  BSSY B1, `(.L_x_212) ;  /* 0x0000006000017945 */ /* 0x000fe80003800000 */
[----:B------:R1:W-:Y:S01]  /*5690*/  @!P4 STG.E.U8 desc[UR36][R6.64+0xa8], R11 ;  /* 0x0000a80b0600c986 */ /* 0x0003e2000c101124 */
[----:B------:R-:W-:Y:S05]  /*56a0*/  @P3 BRA `(.L_x_213) ;  /* 0x00000000000c3947 */ /* 0x000fea0003800000 */
[----:B------:R-:W1:Y:S02]  /*56b0*/  LDG.E.U8 R164, desc[UR36][R8.64+0xa9] ;  /* 0x0000a92408a47981 */ /* 0x000e64000c1e1100 */
[----:B-1----:R-:W-:-:S05]  /*56c0*/  PRMT R11, R164, 0x8880, RZ ;  /* 0x00008880a40b7816 */ /* 0x002fca00000000ff */
[----:B------:R-:W-:-:S07]  /*56d0*/  IMAD R10, R11, R152, RZ ;  /* 0x000000980b0a7224 */ /* 0x000fce00078e02ff */
.L_x_213:
[----:B------:R-:W-:Y:S05]  /*56e0*/  BSYNC B1 ;  /* 0x0000000000017941 */ /* 0x000fea0003800000 */
.L_x_212:
[----:B------:R-:W-:Y:S01]  /*56f0*/  @!P3 IMAD R111, R111, R153, R10 ;  /* 0x000000996f6fb224 */ /* 0x000fe200078e020a */
[----:B------:R-:W-:Y:S04]  /*5700*/  BSSY B1, `(.L_x_214) ;  /* 0x0000006000017945 */ /* 0x000fe80003800000 */
[----:B------:R0:W-:Y:S01]  /*5710*/  @!P3 STG.E.U8 desc[UR36][R6.64+0xa9], R111 ;  /* 0x0000a96f0600b986 */ /* 0x0001e2000c101124 */
[----:B------:R-:W-:Y:S05]  /*5720*/  @P5 BRA `(.L_x_215) ;  /* 0x00000000000c5947 */ /* 0x000fea0003800000 */
[----:B------:R-:W1:Y:S02]  /*5730*/  LDG.E.U8 R164, desc[UR36][R2.64+0xb0] ;  /* 0x0000b02402a47981 */ /* 0x000e64000c1e1100 */
[----:B-1----:R-:W-:-:S05]  /*5740*/  PRMT R11, R164, 0x8880, RZ ;  /* 0x00008880a40b7816 */ /* 0x002fca00000000ff */
[----:B------:R-:W-:-:S07]  /*5750*/  IMAD R10, R11, R152, RZ ;  /* 0x000000980b0a7224 */ /* 0x000fce00078e02ff */
.L_x_215:
[----:B------:R-:W-:Y:S05]  /*5760*/  BSYNC B1 ;  /* 0x0000000000017941 */ /* 0x000fea0003800000 */
.L_x_214:
[----:B-1----:R-:W-:Y:S01]  /*5770*/  @!P5 IMAD R11, R112, R153, R10 ;  /* 0x00000099700bd224 */ /* 0x002fe200078e020a */
[----:B------:R-:W-:Y:S04]  /*5780*/  BSSY B1, `(.L_x_216) ;  /* 0x0000006000017945 */ /* 0x000fe80003800000 */
[----:B------:R1:W-:Y:S01]  /*5790*/  @!P5 STG.E.U8 desc[UR36][R4.64+0xb0], R11 ;  /* 0x0000b00b0400d986 */ /* 0x0003e2000c101124 */
[----:B------:R-:W-:Y:S05]  /*57a0*/  @P2 BRA `(.L_x_217) ;  /* 0x00000000000c2947 */ /* 0x000fea0003800000 */
[----:B------:R-:W1:Y:S02]  /*57b0*/  LDG.E.U8 R164, desc[UR36][R2.64+0xb1] ;  /* 0x0000b12402a47981 */ /* 0x000e64000c1e1100 */
[----:B-1----:R-:W-:-:S05]  /*57c0*/  PRMT R11, R164, 0x8880, RZ ;  /* 0x00008880a40b7816 */ /* 0x002fca00000000ff */
[----:B------:R-:W-:-:S07]  /*57d0*/  IMAD R10, R11, R152, RZ ;  /* 0x000000980b0a7224 */ /* 0x000fce00078e02ff */
.L_x_217:
[----:B------:R-:W-:Y:S05]  /*57e0*/  BSYNC B1 ;  /* 0x0000000000017941 */ /* 0x000fea0003800000 */
.L_x_216:
        /* <DEDUP_REMOVED lines=11> */
.L_x_219:
[----:B------:R-:W-:Y:S05]  /*58a0*/  BSYNC B1 ;  /* 0x0000000000017941 */ /* 0x000fea0003800000 */
.L_x_218:
[----:B-1----:R-:W-:Y:S01]  /*58b0*/  @!P4 IMAD R11, R114, R153, R10 ;  /* 0x00000099720bc224 */ /* 0x002fe200078e020a */
[----:B------:R-:W-:Y:S04]  /*58c0*/  BSSY B1, `(.L_x_220) ;  /* 0x0000006000017945 */ /* 0x000fe80003800000 */
[----:B------:R1:W-:Y:S01]  /*58d0*/  @!P4 STG.E.U8 desc[UR36][R6.64+0xb0], R11 ;  /* 0x0000b00b0600c986 */ /* 0x0003e2000c101124 */
[----:B------:R-:W-:Y:S05]  /*58e0*/  @P3 BRA `(.L_x_221) ;  /* 0x00000000000c3947 */ /* 0x000fea0003800000 */
[----:B------:R-:W1:Y:S02]  /*58f0*/  LDG.E.U8 R164, desc[UR36][R8.64+0xb1] ;  /* 0x0000b12408a47981 */ /* 0x000e64000c1e1100 */
[----:B-1----:R-:W-:-:S05]  /*5900*/  PRMT R11, R164, 0x8880, RZ ;  /* 0x00008880a40b7816 */ /* 0x002fca00000000ff */
[----:B------:R-:W-:-:S07]  /*5910*/  IMAD R10, R11, R152, RZ ;  /* 0x000000980b0a7224 */ /* 0x000fce00078e02ff */
.L_x_221:
[----:B------:R-:W-:Y:S05]  /*5920*/  BSYNC B1 ;  /* 0x0000000000017941 */ /* 0x000fea0003800000 */
.L_x_220:
[----:B------:R-:W-:Y:S01]  /*5930*/  @!P3 IMAD R115, R115, R153, R10 ;  /* 0x000000997373b224 */ /* 0x000fe200078e020a */
[----:B------:R-:W-:Y:S04]  /*5940*/  BSSY B1, `(.L_x_222) ;  /* 0x0000006000017945 */ /* 0x000fe80003800000 */
[----:B------:R0:W-:Y:S01]  /*5950*/  @!P3 STG.E.U8 desc[UR36][R6.64+0xb1], R115 ;  /* 0x0000b1730600b986 */ /* 0x0001e2000c101124 */
[----:B------:R-:W-:Y:S05]  /*5960*/  @P5 BRA `(.L_x_223) ;  /* 0x00000000000c5947 */ /* 0x000fea0003800000 */
[----:B------:R-:W1:Y:S02]  /*5970*/  LDG.E.U8 R164, desc[UR36][R2.64+0xb8] ;  /* 0x0000b82402a47981 */ /* 0x000e64000c1e1100 */
[----:B-1----:R-:W-:-:S05]  /*5980*/  PRMT R11, R164, 0x8880, RZ ;  /* 0x00008880a40b7816 */ /* 0x002fca00000000ff */
[----:B------:R-:W-:-:S07]  /*5990*/  IMAD R10, R11, R152, RZ ;  /* 0x000000980b0a7224 */ /* 0x000fce00078e02ff */
.L_x_223:
[----:B------:R-:W-:Y:S05]  /*59a0*/  BSYNC B1 ;  /* 0x0000000000017941 */ /* 0x000fea0003800000 */
.L_x_222:
[----:B-1----:R-:W-:Y:S01]  /*59b0*/  @!P5 IMAD R11, R116, R153, R10 ;  /* 0x00000099740bd224 */ /* 0x002fe200078e020a */
[----:B------:R-:W-:Y:S04]  /*59c0*/  BSSY B1, `(.L_x_224) ;  /* 0x0000006000017945 */ /* 0x000fe80003800000 */
[----:B------:R1:W-:Y:S01]  /*59d0*/  @!P5 STG.E.U8 desc[UR36][R4.64+0xb8], R11 ;  /* 0x0000b80b0400d986 */ /* 0x0003e2000c101124 */
[----:B------:R-:W-:Y:S05]  /*59e0*/  @P2 BRA `(.L_x_225) ;  /* 0x00000000000c2947 */ /* 0x000fea0003800000 */
[----:B------:R-:W1:Y:S02]  /*59f0*/  LDG.E.U8 R164, desc[UR36][R2.64+0xb9] ;  /* 0x0000b92402a47981 */ /* 0x000e64000c1e1100 */
[----:B-1----:R-:W-:-:S05]  /*5a00*/  PRMT R11, R164, 0x8880, RZ ;  /* 0x00008880a40b7816 */ /* 0x002fca00000000ff */
[----:B------:R-:W-:-:S07]  /*5a10*/  IMAD R10, R11, R152, RZ ;  /* 0x000000980b0a7224 */ /* 0x000fce00078e02ff */
.L_x_225:
[----:B------:R-:W-:Y:S05]  /*5a20*/  BSYNC B1 ;  /* 0x0000000000017941 */ /* 0x000fea0003800000 */
.L_x_224:
        /* <DEDUP_REMOVED lines=11> */
.L_x_227:
[----:B------:R-:W-:Y:S05]  /*5ae0*/  BSYNC B1 ;  /* 0x0000000000017941 */ /* 0x000fea0003800000 */
.L_x_226:
[----:B-1----:R-:W-:Y:S01]  /*5af0*/  @!P4 IMAD R11, R118, R153, R10 ;  /* 0x00000099760bc224 */ /* 0x002fe200078e020a */
[----:B------:R-:W-:Y:S04]  /*5b00*/  BSSY B1, `(.L_x_228) ;  /* 0x0000006000017945 */ /* 0x000fe80003800000 */
[----:B------:R1:W-:Y:S01]  /*5b10*/  @!P4 STG.E.U8 desc[UR36][R6.64+0xb8], R11 ;  /* 0x0000b80b0600c986 */ /* 0x0003e2000c101124 */
[----:B------:R-:W-:Y:S05]  /*5b20*/  @P3 BRA `(.L_x_229) ;  /* 0x00000000000c3947 */ /* 0x000fea0003800000 */
[----:B------:R-:W1:Y:S02]  /*5b30*/  LDG.E.U8 R164, desc[UR36][R8.64+0xb9] ;  /* 0x0000b92408a47981 */ /* 0x000e64000c1e1100 */
[----:B-1----:R-:W-:-:S05]  /*5b40*/  PRMT R11, R164, 0x8880, RZ ;  /* 0x00008880a40b7816 */ /* 0x002fca00000000ff */
[----:B------:R-:W-:-:S07]  /*5b50*/  IMAD R10, R11, R152, RZ ;  /* 0x000000980b0a7224 */ /* 0x000fce00078e02ff */
.L_x_229:
[----:B------:R-:W-:Y:S05]  /*5b60*/  BSYNC B1 ;  /* 0x0000000000017941 */ /* 0x000fea0003800000 */
.L_x_228:
[----:B------:R-:W-:Y:S01]  /*5b70*/  @!P3 IMAD R119, R119, R153, R10 ;  /* 0x000000997777b224 */ /* 0x000fe200078e020a */
[----:B------:R-:W-:Y:S04]  /*5b80*/  BSSY B1, `(.L_x_230) ;  /* 0x0000006000017945 */ /* 0x000fe80003800000 */
[----:B------:R0:W-:Y:S01]  /*5b90*/  @!P3 STG.E.U8 desc[UR36][R6.64+0xb9], R119 ;  /* 0x0000b9770600b986 */ /* 0x0001e2000c101124 */
[----:B------:R-:W-:Y:S05]  /*5ba0*/  @P5 BRA `(.L_x_231) ;  /* 0x00000000000c5947 */ /* 0x000fea0003800000 */
[----:B------:R-:W1:Y:S02]  /*5bb0*/  LDG.E.U8 R164, desc[UR36][R2.64+0xc0] ;  /* 0x0000c02402a47981 */ /* 0x000e64000c1e1100 */
[----:B-1----:R-:W-:-:S05]  /*5bc0*/  PRMT R11, R164, 0x8880, RZ ;  /* 0x00008880a40b7816 */ /* 0x002fca00000000ff */
[----:B------:R-:W-:-:S07]  /*5bd0*/  IMAD R10, R11, R152, RZ ;  /* 0x000000980b0a7224 */ /* 0x000fce00078e02ff */
.L_x_231:
[----:B------:R-:W-:Y:S05]  /*5be0*/  BSYNC B1 ;  /* 0x0000000000017941 */ /* 0x000fea0003800000 */
.L_x_230:
[----:B-1----:R-:W-:Y:S01]  /*5bf0*/  @!P5 IMAD R11, R120, R153, R10 ;  /* 0x00000099780bd224 */ /* 0x002fe200078e020a */
[----:B------:R-:W-:Y:S04]  /*5c00*/  BSSY B1, `(.L_x_232) ;  /* 0x0000006000017945 */ /* 0x000fe80003800000 */
[----:B------:R1:W-:Y:S01]  /*5c10*/  @!P5 STG.E.U8 desc[UR36][R4.64+0xc0], R11 ;  /* 0x0000c00b0400d986 */ /* 0x0003e2000c101124 */
[----:B------:R-:W-:Y:S05]  /*5c20*/  @P2 BRA `(.L_x_233) ;  /* 0x00000000000c2947 */ /* 0x000fea0003800000 */
[----:B------:R-:W1:Y:S02]  /*5c30*/  LDG.E.U8 R164, desc[UR36][R2.64+0xc1] ;  /* 0x0000c12402a47981 */ /* 0x000e64000c1e1100 */
[----:B-1----:R-:W-:-:S05]  /*5c40*/  PRMT R11, R164, 0x8880, RZ ;  /* 0x00008880a40b7816 */ /* 0x002fca00000000ff */
[----:B------:R-:W-:-:S07]  /*5c50*/  IMAD R10, R11, R152, RZ ;  /* 0x000000980b0a7224 */ /* 0x000fce00078e02ff */
.L_x_233:
[----:B------:R-:W-:Y:S05]  /*5c60*/  BSYNC B1 ;  /* 0x0000000000017941 */ /* 0x000fea0003800000 */
.L_x_232:
        /* <DEDUP_REMOVED lines=11> */
.L_x_235:
[----:B------:R-:W-:Y:S05]  /*5d20*/  BSYNC B1 ;  /* 0x0000000000017941 */ /* 0x000fea0003800000 */
.L_x_234:
[----:B-1----:R-:W-:Y:S01]  /*5d30*/  @!P4 IMAD R11, R122, R153, R10 ;  /* 0x000000997a0bc224 */ /* 0x002fe200078e020a */
[----:B------:R-:W-:Y:S04]  /*5d40*/  BSSY B1, `(.L_x_236) ;  /* 0x0000006000017945 */ /* 0x000fe80003800000 */
[----:B------:R1:W-:Y:S01]  /*5d50*/  @!P4 STG.E.U8 desc[UR36][R6.64+0xc0], R11 ;  /* 0x0000c00b0600c986 */ /* 0x0003e2000c101124 */
[----:B------:R-:W-:Y:S05]  /*5d60*/  @P3 BRA `(.L_x_237) ;  /* 0x00000000000c3947 */ /* 0x000fea0003800000 */
[----:B------:R-:W1:Y:S02]  /*5d70*/  LDG.E.U8 R164, desc[UR36][R8.64+0xc1] ;  /* 0x0000c12408a47981 */ /* 0x000e64000c1e1100 */
[----:B-1----:R-:W-:-:S05]  /*5d80*/  PRMT R11, R164, 0x8880, RZ ;  /* 0x00008880a40b7816 */ /* 0x002fca00000000ff */
[----:B------:R-:W-:-:S07]  /*5d90*/  IMAD R10, R11, R152, RZ ;  /* 0x000000980b0a7224 */ /* 0x000fce00078e02ff */
.L_x_237:
[----:B------:R-:W-:Y:S05]  /*5da0*/  BSYNC B1 ;  /* 0x0000000000017941 */ /* 0x000fea0003800000 */
.L_x_236:
[----:B------:R-:W-:Y:S01]  /*5db0*/  @!P3 IMAD R123, R123, R153, R10 ;  /* 0x000000997b7bb224 */ /* 0x000fe200078e020a */
[----:B------:R-:W-:Y:S04]  /*5dc0*/  BSSY B1, `(.L_x_238) ;  /* 0x0000006000017945 */ /* 0x000fe80003800000 */
[----:B------:R0:W-:Y:S01]  /*5dd0*/  @!P3 STG.E.U8 desc[UR36][R6.64+0xc1], R123 ;  /* 0x0000c17b0600b986 */ /* 0x0001e2000c101124 */
[----:B------:R-:W-:Y:S05]  /*5de0*/  @P5 BRA `(.L_x_239) ;  /* 0x00000000000c5947 */ /* 0x000fea0003800000 */
[----:B------:R-:W1:Y:S02]  /*5df0*/  LDG.E.U8 R164, desc[UR36][R2.64+0xc8] ;  /* 0x0000c82402a47981 */ /* 0x000e64000c1e1100 */
[----:B-1----:R-:W-:-:S05]  /*5e00*/  PRMT R11, R164, 0x8880, RZ ;  /* 0x00008880a40b7816 */ /* 0x002fca00000000ff */
[----:B------:R-:W-:-:S07]  /*5e10*/  IMAD R10, R11, R152, RZ ;  /* 0x000000980b0a7224 */ /* 0x000fce00078e02ff */
.L_x_239:
[----:B------:R-:W-:Y:S05]  /*5e20*/  BSYNC B1 ;  /* 0x0000000000017941 */ /* 0x000fea0003800000 */
.L_x_238:
[----:B-1----:R-:W-:Y:S01]  /*5e30*/  @!P5 IMAD R11, R124, R153, R10 ;  /* 0x000000997c0bd224 */ /* 0x002fe200078e020a */
[----:B------:R-:W-:Y:S04]  /*5e40*/  BSSY B1, `(.L_x_240) ;  /* 0x0000006000017945 */ /* 0x000fe80003800000 */
[----:B------:R1:W-:Y:S01]  /*5e50*/  @!P5 STG.E.U8 desc[UR36][R4.64+0xc8], R11 ;  /* 0x0000c80b0400d986 */ /* 0x0003e2000c101124 */
[----:B------:R-:W-:Y:S05]  /*5e60*/  @P2 BRA `(.L_x_241) ;  /* 0x00000000000c2947 */ /* 0x000fea0003800000 */
[----:B------:R-:W1:Y:S02]  /*5e70*/  LDG.E.U8 R164, desc[UR36][R2.64+0xc9] ;  /* 0x0000c92402a47981 */ /* 0x000e64000c1e1100 */
[----:B-1----:R-:W-:-:S05]  /*5e80*/  PRMT R11, R164, 0x8880, RZ ;  /* 0x00008880a40b7816 */ /* 0x002fca00000000ff */
[----:B------:R-:W-:-:S07]  /*5e90*/  IMAD R10, R11, R152, RZ ;  /* 0x000000980b0a7224 */ /* 0x000fce00078e02ff */
.L_x_241:
[----:B------:R-:W-:Y:S05]  /*5ea0*/  BSYNC B1 ;  /* 0x0000000000017941 */ /* 0x000fea0003800000 */
.L_x_240:
        /* <DEDUP_REMOVED lines=11> */
.L_x_243:
[----:B------:R-:W-:Y:S05]  /*5f60*/  BSYNC B1 ;  /* 0x0000000000017941 */ /* 0x000fea0003800000 */
.L_x_242:
[----:B-1----:R-:W-:Y:S01]  /*5f70*/  @!P4 IMAD R11, R126, R153, R10 ;  /* 0x000000997e0bc224 */ /* 0x002fe200078e020a */
[----:B------:R-:W-:Y:S04]  /*5f80*/  BSSY B1, `(.L_x_244) ;  /* 0x0000006000017945 */ /* 0x000fe80003800000 */
[----:B------:R1:W-:Y:S01]  /*5f90*/  @!P4 STG.E.U8 desc[UR36][R6.64+0xc8], R11 ;  /* 0x0000c80b0600c986 */ /* 0x0003e2000c101124 */
[----:B------:R-:W-:Y:S05]  /*5fa0*/  @P3 BRA `(.L_x_245) ;  /* 0x00000000000c3947 */ /* 0x000fea0003800000 */
[----:B------:R-:W1:Y:S02]  /*5fb0*/  LDG.E.U8 R164, desc[UR36][R8.64+0xc9] ;  /* 0x0000c92408a47981 */ /* 0x000e64000c1e1100 */
[----:B-1----:R-:W-:-:S05]  /*5fc0*/  PRMT R11, R164, 0x8880, RZ ;  /* 0x00008880a40b7816 */ /* 0x002fca00000000ff */
[----:B------:R-:W-:-:S07]  /*5fd0*/  IMAD R10, R11, R152, RZ ;  /* 0x000000980b0a7224 */ /* 0x000fce00078e02ff */
.L_x_245:
[----:B------:R-:W-:Y:S05]  /*5fe0*/  BSYNC B1 ;  /* 0x0000000000017941 */ /* 0x000fea0003800000 */
.L_x_244:
[----:B------:R-:W-:Y:S01]  /*5ff0*/  @!P3 IMAD R127, R127, R153, R10 ;  /* 0x000000997f7fb224 */ /* 0x000fe200078e020a */
[----:B------:R-:W-:Y:S04]  /*6000*/  BSSY B1, `(.L_x_246) ;  /* 0x0000006000017945 */ /* 0x000fe80003800000 */
[----:B------:R0:W-:Y:S01]  /*6010*/  @!P3 STG.E.U8 desc[UR36][R6.64+0xc9], R127 ;  /* 0x0000c97f0600b986 */ /* 0x0001e2000c101124 */
[----:B------:R-:W-:Y:S05]  /*6020*/  @P5 BRA `(.L_x_247) ;  /* 0x00000000000c5947 */ /* 0x000fea0003800000 */
[----:B------:R-:W1:Y:S02]  /*6030*/  LDG.E.U8 R164, desc[UR36][R2.64+0xd0] ;  /* 0x0000d02402a47981 */ /* 0x000e64000c1e1100 */
[----:B-1----:R-:W-:-:S05]  /*6040*/  PRMT R11, R164, 0x8880, RZ ;  /* 0x00008880a40b7816 */ /* 0x002fca00000000ff */
[----:B------:R-:W-:-:S07]  /*6050*/  IMAD R10, R11, R152, RZ ;  /* 0x000000980b0a7224 */ /* 0x000fce00078e02ff */
.L_x_247:
[----:B------:R-:W-:Y:S05]  /*6060*/  BSYNC B1 ;  /* 0x0000000000017941 */ /* 0x000fea0003800000 */
.L_x_246:
[----:B-1----:R-:W-:Y:S01]  /*6070*/  @!P5 IMAD R11, R128, R153, R10 ;  /* 0x00000099800bd224 */ /* 0x002fe200078e020a */
[----:B------:R-:W-:Y:S04]  /*6080*/  BSSY B1, `(.L_x_248) ;  /* 0x0000006000017945 */ /* 0x000fe80003800000 */
[----:B------:R1:W-:Y:S01]  /*6090*/  @!P5 STG.E.U8 desc[UR36][R4.64+0xd0], R11 ;  /* 0x0000d00b0400d986 */ /* 0x0003e2000c101124 */
[----:B------:R-:W-:Y:S05]  /*60a0*/  @P2 BRA `(.L_x_249) ;  /* 0x00000000000c2947 */ /* 0x000fea0003800000 */
[----:B------:R-:W1:Y:S02]  /*60b0*/  LDG.E.U8 R164, desc[UR36][R2.64+0xd1] ;  /* 0x0000d12402a47981 */ /* 0x000e64000c1e1100 */
[----:B-1----:R-:W-:-:S05]  /*60c0*/  PRMT R11, R164, 0x8880, RZ ;  /* 0x00008880a40b7816 */ /* 0x002fca00000000ff */
[----:B------:R-:W-:-:S07]  /*60d0*/  IMAD R10, R11, R152, RZ ;  /* 0x000000980b0a7224 */ /* 0x000fce00078e02ff */
.L_x_249:
[----:B------:R-:W-:Y:S05]  /*60e0*/  BSYNC B1 ;  /* 0x0000000000017941 */ /* 0x000fea0003800000 */
.L_x_248:
        /* <DEDUP_REMOVED lines=11> */
.L_x_251:
[----:B------:R-:W-:Y:S05]  /*61a0*/  BSYNC B1 ;  /* 0x0000000000017941 */ /* 0x000fea0003800000 */
.L_x_250:
[----:B-1----:R-:W-:Y:S01]  /*61b0*/  @!P4 IMAD R11, R130, R153, R10 ;  /* 0x00000099820bc224 */ /* 0x002fe200078e020a */
[----:B------:R-:W-:Y:S04]  /*61c0*/  BSSY B1, `(.L_x_252) ;  /* 0x0000006000017945 */ /* 0x000fe80003800000 */
[----:B------:R1:W-:Y:S01]  /*61d0*/  @!P4 STG.E.U8 desc[UR36][R6.64+0xd0], R11 ;  /* 0x0000d00b0600c986 */ /* 0x0003e2000c101124 */
[----:B------:R-:W-:Y:S05]  /*61e0*/  @P3 BRA `(.L_x_253) ;  /* 0x00000000000c3947 */ /* 0x000fea0003800000 */
[----:B------:R-:W1:Y:S02]  /*61f0*/  LDG.E.U8 R164, desc[UR36][R8.64+0xd1] ;  /* 0x0000d12408a47981 */ /* 0x000e64000c1e1100 */
[----:B-1----:R-:W-:-:S05]  /*6200*/  PRMT R11, R164, 0x8880, RZ ;  /* 0x00008880a40b7816 */ /* 0x002fca00000000ff */
[----:B------:R-:W-:-:S07]  /*6210*/  IMAD R10, R11, R152, RZ ;  /* 0x000000980b0a7224 */ /* 0x000fce00078e02ff */
.L_x_253:
[----:B------:R-:W-:Y:S05]  /*6220*/  BSYNC B1 ;  /* 0x0000000000017941 */ /* 0x000fea0003800000 */
.L_x_252:
[----:B------:R-:W-:Y:S01]  /*6230*/  @!P3 IMAD R131, R131, R153, R10 ;  /* 0x000000998383b224 */ /* 0x000fe200078e020a */
[----:B------:R-:W-:Y:S04]  /*6240*/  BSSY B1, `(.L_x_254) ;  /* 0x0000006000017945 */ /* 0x000fe80003800000 */
[----:B------:R0:W-:Y:S01]  /*6250*/  @!P3 STG.E.U8 desc[UR36][R6.64+0xd1], R131 ;  /* 0x0000d1830600b986 */ /* 0x0001e2000c101124 */
[----:B------:R-:W-:Y:S05]  /*6260*/  @P5 BRA `(.L_x_255) ;  /* 0x00000000000c5947 */ /* 0x000fea0003800000 */
[----:B------:R-:W1:Y:S02]  /*6270*/  LDG.E.U8 R164, desc[UR36][R2.64+0xd8] ;  /* 0x0000d82402a47981 */ /* 0x000e64000c1e1100 */
[----:B-1----:R-:W-:-:S05]  /*6280*/  PRMT R11, R164, 0x8880, RZ ;  /* 0x00008880a40b7816 */ /* 0x002fca00000000ff */
[----:B------:R-:W-:-:S07]  /*6290*/  IMAD R10, R11, R152, RZ ;  /* 0x000000980b0a7224 */ /* 0x000fce00078e02ff */
.L_x_255:
[----:B------:R-:W-:Y:S05]  /*62a0*/  BSYNC B1 ;  /* 0x0000000000017941 */ /* 0x000fea0003800000 */
.L_x_254:
[----:B-1----:R-:W-:Y:S01]  /*62b0*/  @!P5 IMAD R11, R132, R153, R10 ;  /* 0x00000099840bd224 */ /* 0x002fe200078e020a */
[----:B------:R-:W-:Y:S04]  /*62c0*/  BSSY B1, `(.L_x_256) ;  /* 0x0000006000017945 */ /* 0x000fe80003800000 */
[----:B------:R1:W-:Y:S01]  /*62d0*/  @!P5 STG.E.U8 desc[UR36][R4.64+0xd8], R11 ;  /* 0x0000d80b0400d986 */ /* 0x0003e2000c101124 */
[----:B------:R-:W-:Y:S05]  /*62e0*/  @P2 BRA `(.L_x_257) ;  /* 0x00000000000c2947 */ /* 0x000fea0003800000 */
[----:B------:R-:W1:Y:S02]  /*62f0*/  LDG.E.U8 R164, desc[UR36][R2.64+0xd9] ;  /* 0x0000d92402a47981 */ /* 0x000e64000c1e1100 */
[----:B-1----:R-:W-:-:S05]  /*6300*/  PRMT R11, R164, 0x8880, RZ ;  /* 0x00008880a40b7816 */ /* 0x002fca00000000ff */
[----:B------:R-:W-:-:S07]  /*6310*/  IMAD R10, R11, R152, RZ ;  /* 0x000000980b0a7224 */ /* 0x000fce00078e02ff */
.L_x_257:
[----:B------:R-:W-:Y:S05]  /*6320*/  BSYNC B1 ;  /* 0x0000000000017941 */ /* 0x000fea0003800000 */
.L_x_256:
        /* <DEDUP_REMOVED lines=11> */
.L_x_259:
[----:B------:R-:W-:Y:S05]  /*63e0*/  BSYNC B1 ;  /* 0x0000000000017941 */ /* 0x000fea0003800000 */
.L_x_258:
[----:B-1----:R-:W-:Y:S01]  /*63f0*/  @!P4 IMAD R11, R134, R153, R10 ;  /* 0x00000099860bc224 */ /* 0x002fe200078e020a */
[----:B------:R-:W-:Y:S04]  /*6400*/  BSSY B1, `(.L_x_260) ;  /* 0x0000006000017945 */ /* 0x000fe80003800000 */
[----:B------:R1:W-:Y:S01]  /*6410*/  @!P4 STG.E.U8 desc[UR36][R6.64+0xd8], R11 ;  /* 0x0000d80b0600c986 */ /* 0x0003e2000c101124 */
[----:B------:R-:W-:Y:S05]  /*6420*/  @P3 BRA `(.L_x_261) ;  /* 0x00000000000c3947 */ /* 0x000fea0003800000 */
[----:B------:R-:W1:Y:S02]  /*6430*/  LDG.E.U8 R164, desc[UR36][R8.64+0xd9] ;  /* 0x0000d92408a47981 */ /* 0x000e64000c1e1100 */
[----:B-1----:R-:W-:-:S05]  /*6440*/  PRMT R11, R164, 0x8880, RZ ;  /* 0x00008880a40b7816 */ /* 0x002fca00000000ff */
[----:B------:R-:W-:-:S07]  /*6450*/  IMAD R10, R11, R152, RZ ;  /* 0x000000980b0a7224 */ /* 0x000fce00078e02ff */
.L_x_261:
[----:B------:R-:W-:Y:S05]  /*6460*/  BSYNC B1 ;  /* 0x0000000000017941 */ /* 0x000fea0003800000 */
.L_x_260:
[----:B------:R-:W-:Y:S01]  /*6470*/  @!P3 IMAD R135, R135, R153, R10 ;  /* 0x000000998787b224 */ /* 0x000fe200078e020a */
[----:B------:R-:W-:Y:S04]  /*6480*/  BSSY B1, `(.L_x_262) ;  /* 0x0000006000017945 */ /* 0x000fe80003800000 */
[----:B------:R0:W-:Y:S01]  /*6490*/  @!P3 STG.E.U8 desc[UR36][R6.64+0xd9], R135 ;  /* 0x0000d9870600b986 */ /* 0x0001e2000c101124 */
[----:B------:R-:W-:Y:S05]  /*64a0*/  @P5 BRA `(.L_x_263) ;  /* 0x00000000000c5947 */ /* 0x000fea0003800000 */
[----:B------:R-:W1:Y:S02]  /*64b0*/  LDG.E.U8 R164, desc[UR36][R2.64+0xe0] ;  /* 0x0000e02402a47981 */ /* 0x000e64000c1e1100 */
[----:B-1----:R-:W-:-:S05]  /*64c0*/  PRMT R11, R164, 0x8880, RZ ;  /* 0x00008880a40b7816 */ /* 0x002fca00000000ff */
[----:B------:R-:W-:-:S07]  /*64d0*/  IMAD R10, R11, R152, RZ ;  /* 0x000000980b0a7224 */ /* 0x000fce00078e02ff */
.L_x_263:
[----:B------:R-:W-:Y:S05]  /*64e0*/  BSYNC B1 ;  /* 0x0000000000017941 */ /* 0x000fea0003800000 */
.L_x_262:
[----:B-1----:R-:W-:Y:S01]  /*64f0*/  @!P5 IMAD R11, R136, R153, R10 ;  /* 0x00000099880bd224 */ /* 0x002fe200078e020a */
[----:B------:R-:W-:Y:S04]  /*6500*/  BSSY B1, `(.L_x_264) ;  /* 0x0000006000017945 */ /* 0x000fe80003800000 */
[----:B------:R1:W-:Y:S01]  /*6510*/  @!P5 STG.E.U8 desc[UR36][R4.64+0xe0], R11 ;  /* 0x0000e00b0400d986 */ /* 0x0003e2000c101124 */
[----:B------:R-:W-:Y:S05]  /*6520*/  @P2 BRA `(.L_x_265) ;  /* 0x00000000000c2947 */ /* 0x000fea0003800000 */
[----:B------:R-:W1:Y:S02]  /*6530*/  LDG.E.U8 R164, desc[UR36][R2.64+0xe1] ;  /* 0x0000e12402a47981 */ /* 0x000e64000c1e1100 */
[----:B-1----:R-:W-:-:S05]  /*6540*/  PRMT R11, R164, 0x8880, RZ ;  /* 0x00008880a40b7816 */ /* 0x002fca00000000ff */
[----:B------:R-:W-:-:S07]  /*6550*/  IMAD R10, R11, R152, RZ ;  /* 0x000000980b0a7224 */ /* 0x000fce00078e02ff */
.L_x_265:
[----:B------:R-:W-:Y:S05]  /*6560*/  BSYNC B1 ;  /* 0x0000000000017941 */ /* 0x000fea0003800000 */
.L_x_264:
        /* <DEDUP_REMOVED lines=11> */
.L_x_267:
[----:B------:R-:W-:Y:S05]  /*6620*/  BSYNC B1 ;  /* 0x0000000000017941 */ /* 0x000fea0003800000 */
.L_x_266:
[----:B-1----:R-:W-:Y:S01]  /*6630*/  @!P4 IMAD R11, R138, R153, R10 ;  /* 0x000000998a0bc224 */ /* 0x002fe200078e020a */
[----:B------:R-:W-:Y:S04]  /*6640*/  BSSY B1, `(.L_x_268) ;  /* 0x0000006000017945 */ /* 0x000fe80003800000 */
[----:B------:R1:W-:Y:S01]  /*6650*/  @!P4 STG.E.U8 desc[UR36][R6.64+0xe0], R11 ;  /* 0x0000e00b0600c986 */ /* 0x0003e2000c101124 */
[----:B------:R-:W-:Y:S05]  /*6660*/  @P3 BRA `(.L_x_269) ;  /* 0x00000000000c3947 */ /* 0x000fea0003800000 */
[----:B------:R-:W1:Y:S02]  /*6670*/  LDG.E.U8 R164, desc[UR36][R8.64+0xe1] ;  /* 0x0000e12408a47981 */ /* 0x000e64000c1e1100 */
[----:B-1----:R-:W-:-:S05]  /*6680*/  PRMT R11, R164, 0x8880, RZ ;  /* 0x00008880a40b7816 */ /* 0x002fca00000000ff */
[----:B------:R-:W-:-:S07]  /*6690*/  IMAD R10, R11, R152, RZ ;  /* 0x000000980b0a7224 */ /* 0x000fce00078e02ff */
.L_x_269:
[----:B------:R-:W-:Y:S05]  /*66a0*/  BSYNC B1 ;  /* 0x0000000000017941 */ /* 0x000fea0003800000 */
.L_x_268:
[----:B------:R-:W-:Y:S01]  /*66b0*/  @!P3 IMAD R139, R139, R153, R10 ;  /* 0x000000998b8bb224 */ /* 0x000fe200078e020a */
[----:B------:R-:W-:Y:S04]  /*66c0*/  BSSY B1, `(.L_x_270) ;  /* 0x0000006000017945 */ /* 0x000fe80003800000 */
[----:B------:R0:W-:Y:S01]  /*66d0*/  @!P3 STG.E.U8 desc[UR36][R6.64+0xe1], R139 ;  /* 0x0000e18b0600b986 */ /* 0x0001e2000c101124 */
[----:B------:R-:W-:Y:S05]  /*66e0*/  @P5 BRA `(.L_x_271) ;  /* 0x00000000000c5947 */ /* 0x000fea0003800000 */
[----:B------:R-:W1:Y:S02]  /*66f0*/  LDG.E.U8 R164, desc[UR36][R2.64+0xe8] ;  /* 0x0000e82402a47981 */ /* 0x000e64000c1e1100 */
[----:B-1----:R-:W-:-:S05]  /*6700*/  PRMT R11, R164, 0x8880, RZ ;  /* 0x00008880a40b7816 */ /* 0x002fca00000000ff */
[----:B------:R-:W-:-:S07]  /*6710*/  IMAD R10, R11, R152, RZ ;  /* 0x000000980b0a7224 */ /* 0x000fce00078e02ff */
.L_x_271:
[----:B------:R-:W-:Y:S05]  /*6720*/  BSYNC B1 ;  /* 0x0000000000017941 */ /* 0x000fea0003800000 */
.L_x_270:
[----:B-1----:R-:W-:Y:S01]  /*6730*/  @!P5 IMAD R11, R140, R153, R10 ;  /* 0x000000998c0bd224 */ /* 0x002fe200078e020a */
[----:B------:R-:W-:Y:S04]  /*6740*/  BSSY B1, `(.L_x_272) ;  /* 0x0000006000017945 */ /* 0x000fe80003800000 */
[----:B------:R1:W-:Y:S01]  /*6750*/  @!P5 STG.E.U8 desc[UR36][R4.64+0xe8], R11 ;  /* 0x0000e80b0400d986 */ /* 0x0003e2000c101124 */
[----:B------:R-:W-:Y:S05]  /*6760*/  @P2 BRA `(.L_x_273) ;  /* 0x00000000000c2947 */ /* 0x000fea0003800000 */
[----:B------:R-:W1:Y:S02]  /*6770*/  LDG.E.U8 R164, desc[UR36][R2.64+0xe9] ;  /* 0x0000e92402a47981 */ /* 0x000e64000c1e1100 */
[----:B-1----:R-:W-:-:S05]  /*6780*/  PRMT R11, R164, 0x8880, RZ ;  /* 0x00008880a40b7816 */ /* 0x002fca00000000ff */
[----:B------:R-:W-:-:S07]  /*6790*/  IMAD R10, R11, R152, RZ ;  /* 0x000000980b0a7224 */ /* 0x000fce00078e02ff */
.L_x_273:
[----:B------:R-:W-:Y:S05]  /*67a0*/  BSYNC B1 ;  /* 0x0000000000017941 */ /* 0x000fea0003800000 */
.L_x_272:
        /* <DEDUP_REMOVED lines=11> */
.L_x_275:
[----:B------:R-:W-:Y:S05]  /*6860*/  BSYNC B1 ;  /* 0x0000000000017941 */ /* 0x000fea0003800000 */
.L_x_274:
[----:B-1----:R-:W-:Y:S01]  /*6870*/  @!P4 IMAD R11, R142, R153, R10 ;  /* 0x000000998e0bc224 */ /* 0x002fe200078e020a */
[----:B------:R-:W-:Y:S04]  /*6880*/  BSSY B1, `(.L_x_276) ;  /* 0x0000006000017945 */ /* 0x000fe80003800000 */
[----:B------:R1:W-:Y:S01]  /*6890*/  @!P4 STG.E.U8 desc[UR36][R6.64+0xe8], R11 ;  /* 0x0000e80b0600c986 */ /* 0x0003e2000c101124 */
[----:B------:R-:W-:Y:S05]  /*68a0*/  @P3 BRA `(.L_x_277) ;  /* 0x00000000000c3947 */ /* 0x000fea0003800000 */
[----:B------:R-:W1:Y:S02]  /*68b0*/  LDG.E.U8 R164, desc[UR36][R8.64+0xe9] ;  /* 0x0000e92408a47981 */ /* 0x000e64000c1e1100 */
[----:B-1----:R-:W-:-:S05]  /*68c0*/  PRMT R11, R164, 0x8880, RZ ;  /* 0x00008880a40b7816 */ /* 0x002fca00000000ff */
[----:B------:R-:W-:-:S07]  /*68d0*/  IMAD R10, R11, R152, RZ ;  /* 0x000000980b0a7224 */ /* 0x000fce00078e02ff */
.L_x_277:
[----:B------:R-:W-:Y:S05]  /*68e0*/  BSYNC B1 ;  /* 0x0000000000017941 */ /* 0x000fea0003800000 */
.L_x_276:
[----:B------:R-:W-:Y:S01]  /*68f0*/  @!P3 IMAD R143, R143, R153, R10 ;  /* 0x000000998f8fb224 */ /* 0x000fe200078e020a */
[----:B------:R-:W-:Y:S04]  /*6900*/  BSSY B1, `(.L_x_278) ;  /* 0x0000006000017945 */ /* 0x000fe80003800000 */
[----:B------:R0:W-:Y:S01]  /*6910*/  @!P3 STG.E.U8 desc[UR36][R6.64+0xe9], R143 ;  /* 0x0000e98f0600b986 */ /* 0x0001e2000c101124 */
[----:B------:R-:W-:Y:S05]  /*6920*/  @P5 BRA `(.L_x_279) ;  /* 0x00000000000c5947 */ /* 0x000fea0003800000 */
[----:B------:R-:W1:Y:S02]  /*6930*/  LDG.E.U8 R164, desc[UR36][R2.64+0xf0] ;  /* 0x0000f02402a47981 */ /* 0x000e64000c1e1100 */
[----:B-1----:R-:W-:-:S05]  /*6940*/  PRMT R11, R164, 0x8880, RZ ;  /* 0x00008880a40b7816 */ /* 0x002fca00000000ff */
[----:B------:R-:W-:-:S07]  /*6950*/  IMAD R10, R11, R152, RZ ;  /* 0x000000980b0a7224 */ /* 0x000fce00078e02ff */
.L_x_279:
[----:B------:R-:W-:Y:S05]  /*6960*/  BSYNC B1 ;  /* 0x0000000000017941 */ /* 0x000fea0003800000 */
.L_x_278:
[----:B-1----:R-:W-:Y:S01]  /*6970*/  @!P5 IMAD R11, R144, R153, R10 ;  /* 0x00000099900bd224 */ /* 0x002fe200078e020a */
[----:B------:R-:W-:Y:S04]  /*6980*/  BSSY B1, `(.L_x_280) ;  /* 0x0000006000017945 */ /* 0x000fe80003800000 */
[----:B------:R1:W-:Y:S01]  /*6990*/  @!P5 STG.E.U8 desc[UR36][R4.64+0xf0], R11 ;  /* 0x0000f00b0400d986 */ /* 0x0003e2000c101124 */
[----:B------:R-:W-:Y:S05]  /*69a0*/  @P2 BRA `(.L_x_281) ;  /* 0x00000000000c2947 */ /* 0x000fea0003800000 */
[----:B------:R-:W1:Y:S02]  /*69b0*/  LDG.E.U8 R164, desc[UR36][R2.64+0xf1] ;  /* 0x0000f12402a47981 */ /* 0x000e64000c1e1100 */
[----:B-1----:R-:W-:-:S05]  /*69c0*/  PRMT R11, R164, 0x8880, RZ ;  /* 0x00008880a40b7816 */ /* 0x002fca00000000ff */
[----:B------:R-:W-:-:S07]  /*69d0*/  IMAD R10, R11, R152, RZ ;  /* 0x000000980b0a7224 */ /* 0x000fce00078e02ff */
.L_x_281:
[----:B------:R-:W-:Y:S05]  /*69e0*/  BSYNC B1 ;  /* 0x0000000000017941 */ /* 0x000fea0003800000 */
.L_x_280:
[C---:B------:R-:W-:Y:S01]  /*69f0*/  ISETP.LT.OR P4, PT, R0.reuse, 0xf1, !P0 ;  /* 0x000000f10000780c */ /* 0x040fe20004781670 */
[----:B------:R-:W-:Y:S01]  /*6a00*/  @!P2 IMAD R145, R145, R153, R10 ;  /* 0x000000999191a224 */ /* 0x000fe200078e020a */
[----:B------:R-:W-:Y:S01]  /*6a10*/  BSSY B1, `(.L_x_282) ;  /* 0x000000a000017945 */ /* 0x000fe20003800000 */
[C---:B------:R-:W-:Y:S02]  /*6a20*/  ISETP.LT.OR P3, PT, R0.reuse, 0xf2, !P0 ;  /* 0x000000f20000780c */ /* 0x040fe40004761670 */
        /* <DEDUP_REMOVED lines=8> */
.L_x_283:
[----:B------:R-:W-:Y:S05]  /*6ab0*/  BSYNC B1 ;  /* 0x0000000000017941 */ /* 0x000fea0003800000 */
.L_x_282:
[----:B-1----:R-:W-:Y:S01]  /*6ac0*/  @!P4 IMAD R11, R146, R153, R10 ;  /* 0x00000099920bc224 */ /* 0x002fe200078e020a */
[----:B------:R-:W-:Y:S04]  /*6ad0*/  BSSY B1, `(.L_x_284) ;  /* 0x0000006000017945 */ /* 0x000fe80003800000 */
[----:B------:R1:W-:Y:S01]  /*6ae0*/  @!P4 STG.E.U8 desc[UR36][R6.64+0xf0], R11 ;  /* 0x0000f00b0600c986 */ /* 0x0003e2000c101124 */
[----:B------:R-:W-:Y:S05]  /*6af0*/  @P3 BRA `(.L_x_285) ;  /* 0x00000000000c3947 */ /* 0x000fea0003800000 */
[----:B------:R-:W1:Y:S02]  /*6b00*/  LDG.E.U8 R164, desc[UR36][R8.64+0xf1] ;  /* 0x0000f12408a47981 */ /* 0x000e64000c1e1100 */
[----:B-1----:R-:W-:-:S05]  /*6b10*/  PRMT R11, R164, 0x8880, RZ ;  /* 0x00008880a40b7816 */ /* 0x002fca00000000ff */
[----:B------:R-:W-:-:S07]  /*6b20*/  IMAD R10, R11, R152, RZ ;  /* 0x000000980b0a7224 */ /* 0x000fce00078e02ff */
.L_x_285:
[----:B------:R-:W-:Y:S05]  /*6b30*/  BSYNC B1 ;  /* 0x0000000000017941 */ /* 0x000fea0003800000 */
.L_x_284:
[----:B------:R-:W-:Y:S01]  /*6b40*/  @!P3 IMAD R147, R147, R153, R10 ;  /* 0x000000999393b224 */ /* 0x000fe200078e020a */
[----:B------:R-:W-:Y:S04]  /*6b50*/  BSSY B1, `(.L_x_286) ;  /* 0x0000006000017945 */ /* 0x000fe80003800000 */
[----:B------:R0:W-:Y:S01]  /*6b60*/  @!P3 STG.E.U8 desc[UR36][R6.64+0xf1], R147 ;  /* 0x0000f1930600b986 */ /* 0x0001e2000c101124 */
[----:B------:R-:W-:Y:S05]  /*6b70*/  @P2 BRA `(.L_x_287) ;  /* 0x00000000000c2947 */ /* 0x000fea0003800000 */
[----:B------:R-:W1:Y:S02]  /*6b80*/  LDG.E.U8 R164, desc[UR36][R2.64+0xf8] ;  /* 0x0000f82402a47981 */ /* 0x000e64000c1e1100 */
[----:B-1----:R-:W-:-:S05]  /*6b90*/  PRMT R11, R164, 0x8880, RZ ;  /* 0x00008880a40b7816 */ /* 0x002fca00000000ff */
[----:B------:R-:W-:-:S07]  /*6ba0*/  IMAD R10, R11, R152, RZ ;  /* 0x000000980b0a7224 */ /* 0x000fce00078e02ff */
.L_x_287:
[----:B------:R-:W-:Y:S05]  /*6bb0*/  BSYNC B1 ;  /* 0x0000000000017941 */ /* 0x000fea0003800000 */
.L_x_286:
[----:B-1----:R-:W-:Y:S01]  /*6bc0*/  @!P2 IMAD R11, R148, R153, R10 ;  /* 0x00000099940ba224 */ /* 0x002fe200078e020a */
[----:B------:R-:W-:Y:S04]  /*6bd0*/  BSSY B1, `(.L_x_288) ;  /* 0x0000006000017945 */ /* 0x000fe80003800000 */
[----:B------:R1:W-:Y:S01]  /*6be0*/  @!P2 STG.E.U8 desc[UR36][R4.64+0xf8], R11 ;  /* 0x0000f80b0400a986 */ /* 0x0003e2000c101124 */
[----:B------:R-:W-:Y:S05]  /*6bf0*/  @P1 BRA `(.L_x_289) ;  /* 0x00000000000c1947 */ /* 0x000fea0003800000 */
[----:B------:R-:W1:Y:S02]  /*6c00*/  LDG.E.U8 R164, desc[UR36][R2.64+0xf9] ;  /* 0x0000f92402a47981 */ /* 0x000e64000c1e1100 */
[----:B-1----:R-:W-:-:S05]  /*6c10*/  PRMT R11, R164, 0x8880, RZ ;  /* 0x00008880a40b7816 */ /* 0x002fca00000000ff */
[----:B------:R-:W-:-:S07]  /*6c20*/  IMAD R10, R11, R152, RZ ;  /* 0x000000980b0a7224 */ /* 0x000fce00078e02ff */
.L_x_289:
[----:B------:R-:W-:Y:S05]  /*6c30*/  BSYNC B1 ;  /* 0x0000000000017941 */ /* 0x000fea0003800000 */
.L_x_288:
[----:B------:R-:W-:Y:S01]  /*6c40*/  @!P1 IMAD R149, R149, R153, R10 ;  /* 0x0000009995959224 */ /* 0x000fe200078e020a */
[----:B------:R-:W-:Y:S04]  /*6c50*/  BSSY B1, `(.L_x_290) ;  /* 0x0000006000017945 */ /* 0x000fe80003800000 */
[----:B------:R0:W-:Y:S01]  /*6c60*/  @!P1 STG.E.U8 desc[UR36][R4.64+0xf9], R149 ;  /* 0x0000f99504009986 */ /* 0x0001e2000c101124 */
[----:B------:R-:W-:Y:S05]  /*6c70*/  @P5 BRA `(.L_x_291) ;  /* 0x00000000000c5947 */ /* 0x000fea0003800000 */
[----:B------:R-:W0:Y:S02]  /*6c80*/  LDG.E.U8 R164, desc[UR36][R8.64+0xf8] ;  /* 0x0000f82408a47981 */ /* 0x000e24000c1e1100 */
[----:B0-----:R-:W-:-:S05]  /*6c90*/  PRMT R3, R164, 0x8880, RZ ;  /* 0x00008880a4037816 */ /* 0x001fca00000000ff */
[----:B------:R-:W-:-:S07]  /*6ca0*/  IMAD R10, R3, R152, RZ ;  /* 0x00000098030a7224 */ /* 0x000fce00078e02ff */
.L_x_291:
[----:B------:R-:W-:Y:S05]  /*6cb0*/  BSYNC B1 ;  /* 0x0000000000017941 */ /* 0x000fea0003800000 */
.L_x_290:
[----:B0-----:R-:W-:Y:S01]  /*6cc0*/  @!P5 IMAD R3, R150, R153, R10 ;  /* 0x000000999603d224 */ /* 0x001fe200078e020a */
[----:B------:R-:W-:Y:S01]  /*6cd0*/  ISETP.LT.OR P0, PT, R0, 0xfa, !P0 ;  /* 0x000000fa0000780c */ /* 0x000fe20004701670 */
[----:B------:R-:W-:Y:S03]  /*6ce0*/  BSSY B1, `(.L_x_292) ;  /* 0x0000006000017945 */ /* 0x000fe60003800000 */
[----:B------:R0:W-:Y:S09]  /*6cf0*/  @!P5 STG.E.U8 desc[UR36][R6.64+0xf8], R3 ;  /* 0x0000f8030600d986 */ /* 0x0001f2000c101124 */
[----:B------:R-:W-:Y:S05]  /*6d00*/  @P0 BRA `(.L_x_293) ;  /* 0x00000000000c0947 */ /* 0x000fea0003800000 */
[----:B------:R-:W0:Y:S02]  /*6d10*/  LDG.E.U8 R164, desc[UR36][R8.64+0xf9] ;  /* 0x0000f92408a47981 */ /* 0x000e24000c1e1100 */
[----:B0-----:R-:W-:-:S05]  /*6d20*/  PRMT R3, R164, 0x8880, RZ ;  /* 0x00008880a4037816 */ /* 0x001fca00000000ff */
[----:B------:R-:W-:-:S07]  /*6d30*/  IMAD R10, R3, R152, RZ ;  /* 0x00000098030a7224 */ /* 0x000fce00078e02ff */
.L_x_293:
[----:B------:R-:W-:Y:S05]  /*6d40*/  BSYNC B1 ;  /* 0x0000000000017941 */ /* 0x000fea0003800000 */
.L_x_292:
[----:B------:R-:W-:Y:S01]  /*6d50*/  IMAD R151, R151, R153, R10 ;  /* 0x0000009997977224 */ /* 0x000fe200078e020a */
[----:B------:R-:W-:Y:S06]  /*6d60*/  @P0 BRA `(.L_x_294) ;  /* 0x0000001800100947 */ /* 0x000fec0003800000 */
[----:B------:R0:W-:Y:S01]  /*6d70*/  STG.E.U8 desc[UR36][R6.64+0xf9], R151 ;  /* 0x0000f99706007986 */ /* 0x0001e2000c101124 */
[----:B------:R-:W-:Y:S05]  /*6d80*/  BRA `(.L_x_294) ;  /* 0x0000001800087947 */ /* 0x000fea0003800000 */
.L_x_37:
[C---:B------:R-:W-:Y:S02]  /*6d90*/  ISETP.GE.AND P1, PT, R22.reuse, 0x1, PT ;  /* 0x000000011600780c */ /* 0x040fe40003f26270 */
[----:B------:R-:W-:Y:S02]  /*6da0*/  ISETP.GE.AND P0, PT, R22, 0x9, PT ;  /* 0x000000091600780c */ /* 0x000fe40003f06270 */
[C---:B------:R-:W-:Y:S02]  /*6db0*/  ISETP.LT.OR P4, PT, R0.reuse, 0x1, !P1 ;  /* 0x000000010000780c */ /* 0x040fe40004f81670 */
[C---:B------:R-:W-:Y:S02]  /*6dc0*/  ISETP.LT.OR P3, PT, R0.reuse, 0x2, !P1 ;  /* 0x000000020000780c */ /* 0x040fe40004f61670 */
[C---:B------:R-:W-:Y:S02]  /*6dd0*/  ISETP.LT.OR P2, PT, R0.reuse, 0x1, !P0 ;  /* 0x000000010000780c */ /* 0x040fe40004741670 */
[----:B------:R-:W-:-:S07]  /*6de0*/  ISETP.LT.OR P5, PT, R0, 0x2, !P0 ;  /* 0x000000020000780c */ /* 0x000fce00047a1670 */
[-C--:B------:R-:W-:Y:S02]  /*6df0*/  @!P4 IMAD R3, R24, R153.reuse, RZ ;  /* 0x000000991803c224 */ /* 0x080fe400078e02ff */
[-C--:B------:R-:W-:Y:S02]  /*6e00*/  @!P3 IMAD R25, R25, R153.reuse, RZ ;  /* 0x000000991919b224 */ /* 0x080fe400078e02ff */
[-C--:B------:R-:W-:Y:S01]  /*6e10*/  @!P2 IMAD R9, R26, R153.reuse, RZ ;  /* 0x000000991a09a224 */ /* 0x080fe200078e02ff */
[----:B------:R0:W-:Y:S01]  /*6e20*/  @!P4 STG.E.U8 desc[UR36][R4.64], R3 ;  /* 0x000000030400c986 */ /* 0x0001e2000c101124 */
[C---:B------:R-:W-:Y:S01]  /*6e30*/  ISETP.LT.OR P4, PT, R0.reuse, 0x9, !P1 ;  /* 0x000000090000780c */ /* 0x040fe20004f81670 */
[----:B------:R-:W-:Y:S02]  /*6e40*/  @!P5 IMAD R27, R27, R153, RZ ;  /* 0x000000991b1bd224 */ /* 0x000fe400078e02ff */
[----:B------:R-:W-:Y:S01]  /*6e50*/  @!P3 STG.E.U8 desc[UR36][R4.64+0x1], R25 ;  /* 0x000001190400b986 */ /* 0x000fe2000c101124 */
[----:B------:R-:W-:-:S03]  /*6e60*/  ISETP.LT.OR P3, PT, R0, 0xa, !P1 ;  /* 0x0000000a0000780c */ /* 0x000fc60004f61670 */
[----:B------:R1:W-:Y:S01]  /*6e70*/  @!P2 STG.E.U8 desc[UR36][R6.64], R9 ;  /* 0x000000090600a986 */ /* 0x0003e2000c101124 */
[----:B------:R-:W-:-:S03]  /*6e80*/  ISETP.LT.OR P2, PT, R0, 0x9, !P0 ;  /* 0x000000090000780c */ /* 0x000fc60004741670 */
[----:B------:R-:W-:Y:S01]  /*6e90*/  @!P5 STG.E.U8 desc[UR36][R6.64+0x1], R27 ;  /* 0x0000011b0600d986 */ /* 0x000fe2000c101124 */
[----:B------:R-:W-:Y:S01]  /*6ea0*/  ISETP.LT.OR P5, PT, R0, 0xa, !P0 ;  /* 0x0000000a0000780c */ /* 0x000fe200047a1670 */
[----:B------:R-:W-:-:S04]  /*6eb0*/  @!P4 IMAD R11, R28, R153, RZ ;  /* 0x000000991c0bc224 */ /* 0x000fc800078e02ff */
[-C--:B------:R-:W-:Y:S01]  /*6ec0*/  @!P3 IMAD R29, R29, R153.reuse, RZ ;  /* 0x000000991d1db224 */ /* 0x080fe200078e02ff */
[----:B------:R-:W-:Y:S01]  /*6ed0*/  @!P4 STG.E.U8 desc[UR36][R4.64+0x8], R11 ;  /* 0x0000080b0400c986 */ /* 0x000fe2000c101124 */
[----:B------:R-:W-:Y:S02]  /*6ee0*/  ISETP.LT.OR P4, PT, R0, 0x11, !P1 ;  /* 0x000000110000780c */ /* 0x000fe40004f81670 */
[-C--:B0-----:R-:W-:Y:S01]  /*6ef0*/  @!P2 IMAD R3, R30, R153.reuse, RZ ;  /* 0x000000991e03a224 */ /* 0x081fe200078e02ff */
[----:B------:R-:W-:Y:S01]  /*6f00*/  @!P3 STG.E.U8 desc[UR36][R4.64+0x9], R29 ;  /* 0x0000091d0400b986 */ /* 0x000fe2000c101124 */
[C---:B------:R-:W-:Y:S02]  /*6f10*/  ISETP.LT.OR P3, PT, R0.reuse, 0x12, !P1 ;  /* 0x000000120000780c */ /* 0x040fe40004f61670 */
[----:B------:R-:W-:Y:S01]  /*6f20*/  @!P5 IMAD R31, R31, R153, RZ ;  /* 0x000000991f1fd224 */ /* 0x000fe200078e02ff */
[----:B------:R0:W-:Y:S01]  /*6f30*/  @!P2 STG.E.U8 desc[UR36][R6.64+0x8], R3 ;  /* 0x000008030600a986 */ /* 0x0001e2000c101124 */
[----:B------:R-:W-:-:S03]  /*6f40*/  ISETP.LT.OR P2, PT, R0, 0x11, !P0 ;  /* 0x000000110000780c */ /* 0x000fc60004741670 */
[----:B------:R-:W-:Y:S01]  /*6f50*/  @!P5 STG.E.U8 desc[UR36][R6.64+0x9], R31 ;  /* 0x0000091f0600d986 */ /* 0x000fe2000c101124 */
[----:B------:R-:W-:Y:S01]  /*6f60*/  ISETP.LT.OR P5, PT, R0, 0x12, !P0 ;  /* 0x000000120000780c */ /* 0x000fe200047a1670 */
[----:B-1----:R-:W-:-:S04]  /*6f70*/  @!P4 IMAD R9, R32, R153, RZ ;  /* 0x000000992009c224 */ /* 0x002fc800078e02ff */
        /* <DEDUP_REMOVED lines=301> */
[----:B------:R1:W-:Y:S01]  /*8250*/  @!P4 STG.E.U8 desc[UR36][R4.64+0xd8], R11 ;  /* 0x0000d80b0400c986 */ /* 0x0003e2000c101124 */
        /* <DEDUP_REMOVED lines=13> */
[-C--:B-1----:R-:W-:Y:S01]  /*8330*/  @!P2 IMAD R11, R138, R153.reuse, RZ ;  /* 0x000000998a0ba224 */ /* 0x082fe200078e02ff */
[----:B------:R-:W-:Y:S01]  /*8340*/  @!P3 STG.E.U8 desc[UR36][R4.64+0xe1], R137 ;  /* 0x0000e1890400b986 */ /* 0x000fe2000c101124 */
[C---:B------:R-:W-:Y:S02]  /*8350*/  ISETP.LT.OR P3, PT, R0.reuse, 0xea, !P1 ;  /* 0x000000ea0000780c */ /* 0x040fe40004f61670 */
[----:B------:R-:W-:Y:S01]  /*8360*/  @!P5 IMAD R139, R139, R153, RZ ;  /* 0x000000998b8bd224 */ /* 0x000fe200078e02ff */
[----:B------:R1:W-:Y:S01]  /*8370*/  @!P2 STG.E.U8 desc[UR36][R6.64+0xe0], R11 ;  /* 0x0000e00b0600a986 */ /* 0x0003e2000c101124 */
[----:B------:R-:W-:-:S03]  /*8380*/  ISETP.LT.OR P2, PT, R0, 0xe9, !P0 ;  /* 0x000000e90000780c */ /* 0x000fc60004741670 */
[----:B------:R-:W-:Y:S01]  /*8390*/  @!P5 STG.E.U8 desc[UR36][R6.64+0xe1], R139 ;  /* 0x0000e18b0600d986 */ /* 0x000fe2000c101124 */
[----:B------:R-:W-:Y:S01]  /*83a0*/  ISETP.LT.OR P5, PT, R0, 0xea, !P0 ;  /* 0x000000ea0000780c */ /* 0x000fe200047a1670 */
[----:B0-----:R-:W-:-:S04]  /*83b0*/  @!P4 IMAD R3, R140, R153, RZ ;  /* 0x000000998c03c224 */ /* 0x001fc800078e02ff */
[-C--:B------:R-:W-:Y:S01]  /*83c0*/  @!P3 IMAD R141, R141, R153.reuse, RZ ;  /* 0x000000998d8db224 */ /* 0x080fe200078e02ff */
[----:B------:R0:W-:Y:S01]  /*83d0*/  @!P4 STG.E.U8 desc[UR36][R4.64+0xe8], R3 ;  /* 0x0000e8030400c986 */ /* 0x0001e2000c101124 */
[----:B------:R-:W-:Y:S02]  /*83e0*/  ISETP.LT.OR P4, PT, R0, 0xf2, !P1 ;  /* 0x000000f20000780c */ /* 0x000fe40004f81670 */
[-C--:B--2---:R-:W-:Y:S01]  /*83f0*/  @!P2 IMAD R9, R142, R153.reuse, RZ ;  /* 0x000000998e09a224 */ /* 0x084fe200078e02ff */
[----:B------:R-:W-:Y:S01]  /*8400*/  @!P3 STG.E.U8 desc[UR36][R4.64+0xe9], R141 ;  /* 0x0000e98d0400b986 */ /* 0x000fe2000c101124 */
[C---:B------:R-:W-:Y:S02]  /*8410*/  ISETP.LT.OR P3, PT, R0.reuse, 0xf1, !P1 ;  /* 0x000000f10000780c */ /* 0x040fe40004f61670 */
[----:B------:R-:W-:Y:S01]  /*8420*/  @!P5 IMAD R143, R143, R153, RZ ;  /* 0x000000998f8fd224 */ /* 0x000fe200078e02ff */
[----:B------:R-:W-:Y:S01]  /*8430*/  @!P2 STG.E.U8 desc[UR36][R6.64+0xe8], R9 ;  /* 0x0000e8090600a986 */ /* 0x000fe2000c101124 */
[----:B------:R-:W-:-:S03]  /*8440*/  ISETP.LT.OR P2, PT, R0, 0xf1, !P0 ;  /* 0x000000f10000780c */ /* 0x000fc60004741670 */
[----:B------:R-:W-:Y:S01]  /*8450*/  @!P5 STG.E.U8 desc[UR36][R6.64+0xe9], R143 ;  /* 0x0000e98f0600d986 */ /* 0x000fe2000c101124 */
[----:B------:R-:W-:Y:S01]  /*8460*/  ISETP.LT.OR P5, PT, R0, 0xf9, !P0 ;  /* 0x000000f90000780c */ /* 0x000fe200047a1670 */
[----:B------:R-:W-:-:S04]  /*8470*/  @!P4 IMAD R145, R145, R153, RZ ;  /* 0x000000999191c224 */ /* 0x000fc800078e02ff */
[-C--:B-1----:R-:W-:Y:S01]  /*8480*/  @!P3 IMAD R11, R144, R153.reuse, RZ ;  /* 0x00000099900bb224 */ /* 0x082fe200078e02ff */
[----:B------:R-:W-:Y:S01]  /*8490*/  @!P4 STG.E.U8 desc[UR36][R4.64+0xf1], R145 ;  /* 0x0000f1910400c986 */ /* 0x000fe2000c101124 */
[C---:B------:R-:W-:Y:S02]  /*84a0*/  ISETP.LT.OR P4, PT, R0.reuse, 0xf2, !P0 ;  /* 0x000000f20000780c */ /* 0x040fe40004781670 */
[C---:B------:R-:W-:Y:S01]  /*84b0*/  ISETP.LT.OR P0, PT, R0.reuse, 0xfa, !P0 ;  /* 0x000000fa0000780c */ /* 0x040fe20004701670 */
[----:B------:R1:W-:Y:S01]  /*84c0*/  @!P3 STG.E.U8 desc[UR36][R4.64+0xf0], R11 ;  /* 0x0000f00b0400b986 */ /* 0x0003e2000c101124 */
[----:B------:R-:W-:Y:S01]  /*84d0*/  ISETP.LT.OR P3, PT, R0, 0xf9, !P1 ;  /* 0x000000f90000780c */ /* 0x000fe20004f61670 */
[----:B0-----:R-:W-:Y:S01]  /*84e0*/  @!P2 IMAD R3, R146, R153, RZ ;  /* 0x000000999203a224 */ /* 0x001fe200078e02ff */
[----:B------:R-:W-:-:S04]  /*84f0*/  ISETP.LT.OR P1, PT, R0, 0xfa, !P1 ;  /* 0x000000fa0000780c */ /* 0x000fc80004f21670 */
[----:B------:R0:W-:Y:S03]  /*8500*/  @!P2 STG.E.U8 desc[UR36][R6.64+0xf0], R3 ;  /* 0x0000f0030600a986 */ /* 0x0001e6000c101124 */
[-C--:B------:R-:W-:Y:S02]  /*8510*/  @!P4 IMAD R147, R147, R153.reuse, RZ ;  /* 0x000000999393c224 */ /* 0x080fe400078e02ff */
[-C--:B-1----:R-:W-:Y:S02]  /*8520*/  @!P5 IMAD R11, R150, R153.reuse, RZ ;  /* 0x00000099960bd224 */ /* 0x082fe400078e02ff */
[-C--:B------:R-:W-:Y:S01]  /*8530*/  @!P3 IMAD R9, R148, R153.reuse, RZ ;  /* 0x000000999409b224 */ /* 0x080fe200078e02ff */
[----:B------:R0:W-:Y:S01]  /*8540*/  @!P4 STG.E.U8 desc[UR36][R6.64+0xf1], R147 ;  /* 0x0000f1930600c986 */ /* 0x0001e2000c101124 */
[-C--:B------:R-:W-:Y:S02]  /*8550*/  @!P1 IMAD R149, R149, R153.reuse, RZ ;  /* 0x0000009995959224 */ /* 0x080fe400078e02ff */
[----:B------:R-:W-:Y:S01]  /*8560*/  @!P0 IMAD R151, R151, R153, RZ ;  /* 0x0000009997978224 */ /* 0x000fe200078e02ff */
[----:B------:R0:W-:Y:S04]  /*8570*/  @!P3 STG.E.U8 desc[UR36][R4.64+0xf8], R9 ;  /* 0x0000f8090400b986 */ /* 0x0001e8000c101124 */
[----:B------:R0:W-:Y:S04]  /*8580*/  @!P1 STG.E.U8 desc[UR36][R4.64+0xf9], R149 ;  /* 0x0000f99504009986 */ /* 0x0001e8000c101124 */
[----:B------:R0:W-:Y:S04]  /*8590*/  @!P5 STG.E.U8 desc[UR36][R6.64+0xf8], R11 ;  /* 0x0000f80b0600d986 */ /* 0x0001e8000c101124 */
[----:B------:R0:W-:Y:S02]  /*85a0*/  @!P0 STG.E.U8 desc[UR36][R6.64+0xf9], R151 ;  /* 0x0000f99706008986 */ /* 0x0001e4000c101124 */
.L_x_294:
[----:B------:R-:W-:Y:S05]  /*85b0*/  BSYNC B0 ;  /* 0x0000000000007941 */ /* 0x000fea0003800000 */
.L_x_36:
[----:B0-----:R-:W2:Y:S01]  /*85c0*/  LDL.64 R2, [R1] ;  /* 0x0000000001027983 */ /* 0x001ea20000100a00 */
[----:B------:R-:W-:Y:S01]  /*85d0*/  ULDC.64 UR4, c[0x0][0x650] ;  /* 0x0001940000047ab9 */ /* 0x000fe20000000a00 */
[----:B------:R0:W-:Y:S01]  /*85e0*/  SYNCS.ARRIVE.TRANS64.A1T0 RZ, [R162+UR45], RZ ;  /* 0x000000ffa2ff79a7 */ /* 0x0001e2000810002d */
[----:B------:R-:W-:Y:S01]  /*85f0*/  PRMT R0, RZ, 0x7610, R0 ;  /* 0x00007610ff007816 */ /* 0x000fe20000000000 */
[----:B------:R-:W-:Y:S02]  /*8600*/  IMAD.MOV.U32 R19, RZ, RZ, -0x1 ;  /* 0xffffffffff137424 */ /* 0x000fe400078e00ff */
[----:B------:R-:W-:Y:S01]  /*8610*/  IMAD.MOV.U32 R22, RZ, RZ, -0x1 ;  /* 0xffffffffff167424 */ /* 0x000fe200078e00ff */
[----:B--2---:R-:W-:-:S04]  /*8620*/  LEA R18, P0, R2, R18, 0x1 ;  /* 0x0000001202127211 */ /* 0x004fc800078008ff */
[----:B------:R-:W-:Y:S01]  /*8630*/  LEA.HI.X R17, R2, R17, R23, 0x1, P0 ;  /* 0x0000001102117211 */ /* 0x000fe200000f0c17 */
[----:B------:R-:W-:Y:S01]  /*8640*/  IMAD.MOV.U32 R2, RZ, RZ, -0x1 ;  /* 0xffffffffff027424 */ /* 0x000fe200078e00ff */
[----:B------:R-:W-:-:S04]  /*8650*/  ISETP.GE.U32.AND P0, PT, R18, UR4, PT ;  /* 0x0000000412007c0c */ /* 0x000fc8000bf06070 */
[----:B------:R-:W-:-:S13]  /*8660*/  ISETP.GE.U32.AND.EX P0, PT, R17, UR5, PT, P0 ;  /* 0x0000000511007c0c */ /* 0x000fda000bf06100 */
[----:B0-----:R-:W-:Y:S05]  /*8670*/  @P0 BRA `(.L_x_295) ;  /* 0x0000000400700947 */ /* 0x001fea0003800000 */
[----:B------:R-:W0:Y:S01]  /*8680*/  S2R R10, SR_CTAID.X ;  /* 0x00000000000a7919 */ /* 0x000e220000002500 */
[----:B------:R-:W2:Y:S01]  /*8690*/  LDC.64 R8, c[0x0][0x628] ;  /* 0x00018a00ff087b82 */ /* 0x000ea20000000a00 */
[----:B------:R-:W-:Y:S01]  /*86a0*/  ULDC UR4, c[0x0][0x150] ;  /* 0x0000540000047ab9 */ /* 0x000fe20000000800 */
[----:B---3--:R-:W-:Y:S01]  /*86b0*/  IMAD.MOV.U32 R6, RZ, RZ, R18 ;  /* 0x000000ffff067224 */ /* 0x008fe200078e0012 */
[----:B------:R-:W3:Y:S01]  /*86c0*/  S2R R20, SR_CTAID.Y ;  /* 0x0000000000147919 */ /* 0x000ee20000002600 */
[----:B------:R-:W-:-:S04]  /*86d0*/  IMAD.MOV.U32 R7, RZ, RZ, R17 ;  /* 0x000000ffff077224 */ /* 0x000fc800078e0011 */
[----:B------:R-:W1:Y:S08]  /*86e0*/  LDC R15, c[0x0][0x144] ;  /* 0x00005100ff0f7b82 */ /* 0x000e700000000800 */
[----:B------:R-:W1:Y:S08]  /*86f0*/  LDC R0, c[0x0][0x630] ;  /* 0x00018c00ff007b82 */ /* 0x000e700000000800 */
[----:B------:R-:W1:Y:S01]  /*8700*/  LDC.64 R12, c[0x0][0x620] ;  /* 0x00018800ff0c7b82 */ /* 0x000e620000000a00 */
[----:B--2---:R-:W-:-:S04]  /*8710*/  ISETP.NE.U32.AND P0, PT, R8, RZ, PT ;  /* 0x000000ff0800720c */ /* 0x004fc80003f05070 */
[----:B------:R-:W-:Y:S02]  /*8720*/  ISETP.NE.AND.EX P0, PT, R9, RZ, PT, P0 ;  /* 0x000000ff0900720c */ /* 0x000fe40003f05300 */
[----:B0-----:R-:W-:-:S05]  /*8730*/  I2FP.F32.U32 R2, R10 ;  /* 0x0000000a00027245 */ /* 0x001fca0000201000 */
[----:B------:R-:W-:-:S04]  /*8740*/  FMUL R2, R2, UR4 ;  /* 0x0000000402027c20 */ /* 0x000fc80008400000 */
[----:B------:R0:W2:Y:S02]  /*8750*/  F2I.U32.TRUNC.NTZ R14, R2 ;  /* 0x00000002000e7305 */ /* 0x0000a4000020f000 */
[----:B---3--:R-:W-:Y:S05]  /*8760*/  @!P0 BRA `(.L_x_296) ;  /* 0x0000000000288947 */ /* 0x008fea0003800000 */
[----:B------:R-:W3:Y:S02]  /*8770*/  LDC R3, c[0x0][0x634] ;  /* 0x00018d00ff037b82 */ /* 0x000ee40000000800 */
[----:B---3--:R-:W-:-:S05]  /*8780*/  IADD3 R7, P0, R18, R3, RZ ;  /* 0x0000000312077210 */ /* 0x008fca0007f1e0ff */
[----:B-1----:R-:W-:-:S04]  /*8790*/  IMAD.X R11, RZ, RZ, R17, P0 ;  /* 0x000000ffff0b7224 */ /* 0x002fc800000e0611 */
[----:B0-----:R-:W-:-:S04]  /*87a0*/  IMAD.WIDE.U32 R2, R11, R8, RZ ;  /* 0x000000080b027225 */ /* 0x001fc800078e00ff */
[----:B----4-:R-:W-:-:S04]  /*87b0*/  IMAD.WIDE.U32 R4, P0, R7, R9, R2 ;  /* 0x0000000907047225 */ /* 0x010fc80007800002 */
[----:B------:R-:W-:-:S04]  /*87c0*/  IMAD.WIDE.U32 R2, R7, R8, RZ ;  /* 0x0000000807027225 */ /* 0x000fc800078e00ff */
[----:B------:R-:W-:Y:S01]  /*87d0*/  IMAD.X R7, RZ, RZ, RZ, P0 ;  /* 0x000000ffff077224 */ /* 0x000fe200000e06ff */
[----:B------:R-:W-:Y:S01]  /*87e0*/  IADD3 RZ, P0, R3, R4, RZ ;  /* 0x0000000403ff7210 */ /* 0x000fe20007f1e0ff */
[----:B------:R-:W-:-:S04]  /*87f0*/  IMAD.MOV.U32 R6, RZ, RZ, R5 ;  /* 0x000000ffff067224 */ /* 0x000fc800078e0005 */
[----:B------:R-:W-:-:S08]  /*8800*/  IMAD.WIDE.U32.X R6, R11, R9, R6, P0 ;  /* 0x000000090b067225 */ /* 0x000fd000000e0406 */
.L_x_296:
[----:B------:R-:W3:Y:S01]  /*8810*/  LDC.64 R26, c[0x0][0x640] ;  /* 0x00019000ff1a7b82 */ /* 0x000ee20000000a00 */
[-C--:B-1----:R-:W-:Y:S01]  /*8820*/  SHF.R.U64 R11, R6, R0.reuse, R7 ;  /* 0x00000000060b7219 */ /* 0x082fe20000001207 */
[----:B------:R-:W-:Y:S01]  /*8830*/  IMAD.MOV.U32 R19, RZ, RZ, R17 ;  /* 0x000000ffff137224 */ /* 0x000fe200078e0011 */
[----:B------:R-:W-:Y:S01]  /*8840*/  SHF.R.U32.HI R0, RZ, R0, R7 ;  /* 0x00000000ff007219 */ /* 0x000fe20000011607 */
[----:B--2---:R-:W-:Y:S01]  /*8850*/  IMAD.MOV R14, RZ, RZ, -R14 ;  /* 0x000000ffff0e7224 */ /* 0x004fe200078e0a0e */
[----:B----4-:R-:W-:Y:S01]  /*8860*/  IADD3 R5, P0, RZ, -R11, RZ ;  /* 0x8000000bff057210 */ /* 0x010fe20007f1e0ff */
[----:B------:R-:W-:Y:S01]  /*8870*/  ULDC UR4, c[0x0][0x154] ;  /* 0x0000550000047ab9 */ /* 0x000fe20000000800 */
[----:B------:R-:W-:Y:S01]  /*8880*/  IMAD.MOV.U32 R7, RZ, RZ, 0x1 ;  /* 0x00000001ff077424 */ /* 0x000fe200078e00ff */
[----:B------:R-:W1:Y:S01]  /*8890*/  LDC R4, c[0x0][0x618] ;  /* 0x00018600ff047b82 */ /* 0x000e620000000800 */
[----:B------:R-:W-:Y:S02]  /*88a0*/  IMAD R22, R15, R14, R10 ;  /* 0x0000000e0f167224 */ /* 0x000fe400078e020a */
[----:B------:R-:W-:-:S04]  /*88b0*/  IMAD.X R3, RZ, RZ, ~R0, P0 ;  /* 0x000000ffff037224 */ /* 0x000fc800000e0e00 */
[-C--:B------:R-:W-:Y:S01]  /*88c0*/  IMAD R0, R3, R12.reuse, RZ ;  /* 0x0000000c03007224 */ /* 0x080fe200078e02ff */
[----:B------:R-:W2:Y:S01]  /*88d0*/  LDC R6, c[0x0][0x608] ;  /* 0x00018200ff067b82 */ /* 0x000ea20000000800 */
[----:B0-----:R-:W-:-:S04]  /*88e0*/  IMAD.WIDE.U32 R2, R5, R12, R18 ;  /* 0x0000000c05027225 */ /* 0x001fc800078e0012 */
[----:B------:R-:W-:Y:S01]  /*88f0*/  IMAD R5, R5, R13, R0 ;  /* 0x0000000d05057224 */ /* 0x000fe200078e0200 */
[----:B------:R-:W-:Y:S02]  /*8900*/  I2FP.F32.U32 R0, R20 ;  /* 0x0000001400007245 */ /* 0x000fe40000201000 */
[----:B------:R-:W0:Y:S01]  /*8910*/  LDC R24, c[0x0][0x658] ;  /* 0x00019600ff187b82 */ /* 0x000e220000000800 */
[----:B------:R-:W-:Y:S01]  /*8920*/  IMAD.IADD R3, R3, 0x1, R5 ;  /* 0x0000000103037824 */ /* 0x000fe200078e0205 */
[----:B---3--:R-:W-:Y:S01]  /*8930*/  ISETP.NE.U32.AND P0, PT, R26, RZ, PT ;  /* 0x000000ff1a00720c */ /* 0x008fe20003f05070 */
[----:B------:R-:W-:Y:S01]  /*8940*/  FMUL R0, R0, UR4 ;  /* 0x0000000400007c20 */ /* 0x000fe20008400000 */
[----:B------:R-:W-:Y:S02]  /*8950*/  IMAD.MOV.U32 R5, RZ, RZ, -0x1 ;  /* 0xffffffffff057424 */ /* 0x000fe400078e00ff */
[----:B------:R-:W-:Y:S01]  /*8960*/  ISETP.NE.AND.EX P0, PT, R27, RZ, PT, P0 ;  /* 0x000000ff1b00720c */ /* 0x000fe20003f05300 */
[----:B------:R3:W4:Y:S01]  /*8970*/  F2I.U32.TRUNC.NTZ R12, R0 ;  /* 0x00000000000c7305 */ /* 0x000722000020f000 */
[----:B------:R-:W3:Y:S01]  /*8980*/  LDC R15, c[0x0][0x148] ;  /* 0x00005200ff0f7b82 */ /* 0x000ee20000000800 */
[----:B-1----:R-:W-:-:S02]  /*8990*/  SHF.R.U64 R10, R2, R4, R3 ;  /* 0x00000004020a7219 */ /* 0x002fc40000001203 */
[----:B------:R-:W-:-:S05]  /*89a0*/  SHF.R.U32.HI R3, RZ, R4, R3 ;  /* 0x00000004ff037219 */ /* 0x000fca0000011603 */
[----:B------:R-:W1:Y:S01]  /*89b0*/  LDC R14, c[0x0][0x600] ;  /* 0x00018000ff0e7b82 */ /* 0x000e620000000800 */
[-CC-:B--2---:R-:W-:Y:S02]  /*89c0*/  SHF.R.U64 R8, R10, R6.reuse, R3.reuse ;  /* 0x000000060a087219 */ /* 0x184fe40000001203 */
[----:B------:R-:W-:-:S05]  /*89d0*/  SHF.R.U32.HI R3, RZ, R6, R3 ;  /* 0x00000006ff037219 */ /* 0x000fca0000011603 */
[----:B------:R-:W2:Y:S01]  /*89e0*/  LDC R21, c[0x0][0x648] ;  /* 0x00019200ff157b82 */ /* 0x000ea20000000800 */
[-CC-:B0-----:R-:W-:Y:S02]  /*89f0*/  SHF.R.U64 R13, R8, R24.reuse, R3.reuse ;  /* 0x00000018080d7219 */ /* 0x181fe40000001203 */
[-C--:B------:R-:W-:Y:S02]  /*8a00*/  SHF.L.U32 R5, R5, R24.reuse, RZ ;  /* 0x0000001805057219 */ /* 0x080fe400000006ff */
[-C--:B------:R-:W-:Y:S01]  /*8a10*/  SHF.R.U32.HI R3, RZ, R24.reuse, R3 ;  /* 0x00000018ff037219 */ /* 0x080fe20000011603 */
[----:B------:R-:W-:Y:S01]  /*8a20*/  IMAD.MOV.U32 R2, RZ, RZ, R13 ;  /* 0x000000ffff027224 */ /* 0x000fe200078e000d */
[----:B------:R-:W-:Y:S01]  /*8a30*/  SHF.L.U32 R24, R7, R24, RZ ;  /* 0x0000001807187219 */ /* 0x000fe200000006ff */
[----:B------:R-:W0:Y:S01]  /*8a40*/  LDC R25, c[0x0][0x638] ;  /* 0x00018e00ff197b82 */ /* 0x000e220000000800 */
[----:B------:R-:W-:-:S07]  /*8a50*/  LOP3.LUT R19, RZ, R5, RZ, 0x33, !PT ;  /* 0x00000005ff137212 */ /* 0x000fce00078e33ff */
[----:B------:R-:W0:Y:S01]  /*8a60*/  LDC R28, c[0x0][0x610] ;  /* 0x00018400ff1c7b82 */ /* 0x000e220000000800 */
[----:B----4-:R-:W-:Y:S05]  /*8a70*/  @!P0 BRA `(.L_x_297) ;  /* 0x0000000000288947 */ /* 0x010fea0003800000 */
[----:B---3--:R-:W3:Y:S02]  /*8a80*/  LDC R0, c[0x0][0x64c] ;  /* 0x00019300ff007b82 */ /* 0x008ee40000000800 */
[----:B---3--:R-:W-:-:S05]  /*8a90*/  IADD3 R7, P0, R13, R0, RZ ;  /* 0x000000000d077210 */ /* 0x008fca0007f1e0ff */
        /* <DEDUP_REMOVED lines=8> */
.L_x_297:
[----:B------:R-:W4:Y:S01]  /*8b20*/  LDC R4, c[0x0][0x65c] ;  /* 0x00019700ff047b82 */ /* 0x000f220000000800 */
[----:B--23--:R-:W-:Y:S01]  /*8b30*/  SHF.R.U64 R0, R2, R21, R3 ;  /* 0x0000001502007219 */ /* 0x00cfe20000001203 */
[----:B-1----:R-:W-:Y:S01]  /*8b40*/  VIADD R3, R14, 0xffffffff ;  /* 0xffffffff0e037836 */ /* 0x002fe20000000000 */
[----:B------:R-:W-:Y:S01]  /*8b50*/  LOP3.LUT R19, R8, R19, RZ, 0xc0, !PT ;  /* 0x0000001308137212 */ /* 0x000fe200078ec0ff */
[----:B------:R-:W-:Y:S02]  /*8b60*/  IMAD.MOV R12, RZ, RZ, -R12 ;  /* 0x000000ffff0c7224 */ /* 0x000fe400078e0a0c */
[----:B------:R-:W-:Y:S01]  /*8b70*/  IMAD.MOV R2, RZ, RZ, -R0 ;  /* 0x000000ffff027224 */ /* 0x000fe200078e0a00 */
[----:B------:R-:W-:Y:S01]  /*8b80*/  LOP3.LUT R3, R10, R3, RZ, 0xc0, !PT ;  /* 0x000000030a037212 */ /* 0x000fe200078ec0ff */
[----:B------:R-:W-:Y:S02]  /*8b90*/  IMAD R19, R24, R0, R19 ;  /* 0x0000000018137224 */ /* 0x000fe400078e0213 */
[----:B0-----:R-:W-:-:S04]  /*8ba0*/  IMAD R0, R2, R25, R13 ;  /* 0x0000001902007224 */ /* 0x001fc800078e020d */
[----:B------:R-:W-:Y:S01]  /*8bb0*/  IMAD R2, R0, R14, R3 ;  /* 0x0000000e00027224 */ /* 0x000fe200078e0203 */
[----:B----4-:R-:W-:Y:S01]  /*8bc0*/  ISETP.NE.AND P0, PT, R4, 0x1, PT ;  /* 0x000000010400780c */ /* 0x010fe20003f05270 */
[----:B------:R-:W-:-:S05]  /*8bd0*/  IMAD.MOV.U32 R4, RZ, RZ, 0x1 ;  /* 0x00000001ff047424 */ /* 0x000fca00078e00ff */
[----:B------:R-:W-:-:S07]  /*8be0*/  PRMT R0, R4, 0x7610, R0 ;  /* 0x0000761004007816 */ /* 0x000fce0000000000 */
[----:B------:R-:W-:-:S04]  /*8bf0*/  @P0 IMAD R22, R15, R12, R20 ;  /* 0x0000000c0f160224 */ /* 0x000fc800078e0214 */
[----:B------:R-:W-:-:S05]  /*8c00*/  IMAD R19, R19, R28, R22 ;  /* 0x0000001c13137224 */ /* 0x000fca00078e0216 */
[----:B------:R-:W-:Y:S02]  /*8c10*/  SEL R22, R2, R19, !P0 ;  /* 0x0000001302167207 */ /* 0x000fe40004000000 */
[----:B------:R-:W-:Y:S01]  /*8c20*/  SEL R19, R19, R2, !P0 ;  /* 0x0000000213137207 */ /* 0x000fe20004000000 */
[----:B------:R-:W-:-:S07]  /*8c30*/  IMAD.MOV.U32 R2, RZ, RZ, R11 ;  /* 0x000000ffff027224 */ /* 0x000fce00078e000b */
.L_x_295:
[----:B------:R-:W-:Y:S02]  /*8c40*/  LOP3.LUT P0, RZ, R0, 0xff, RZ, 0xc0, !PT ;  /* 0x000000ff00ff7812 */ /* 0x000fe4000780c0ff */
[----:B------:R-:W-:-:S11]  /*8c50*/  LOP3.LUT R165, R165, 0x1, RZ, 0x3c, !PT ;  /* 0x00000001a5a57812 */ /* 0x000fd600078e3cff */
[----:B------:R-:W-:Y:S05]  /*8c60*/  @P0 BRA `(.L_x_298) ;  /* 0xffffff88008c0947 */ /* 0x000fea000383ffff */
[----:B------:R-:W-:Y:S05]  /*8c70*/  EXIT ;  /* 0x000000000000794d */ /* 0x000fea0003800000 */
.L_x_17:
[----:B------:R-:W-:-:S08]  /*8c80*/  ISETP.NE.AND P0, PT, R5, RZ, PT ;  /* 0x000000ff0500720c */ /* 0x000fd00003f05270 */
[----:B0-----:R-:W0:-:S00]  /*8c90*/  USETMAXREG.DEALLOC.CTAPOOL 0x28 ;  /* 0x00000028000079c8 */ /* 0x001e0000080e0500 */
[----:B------:R-:W-:Y:S05]  /*8ca0*/  @P0 EXIT ;  /* 0x000000000000094d */ /* 0x000fea0003800000 */
[----:B0-----:R-:W-:Y:S01]  /*8cb0*/  LOP3.LUT P0, RZ, R8, 0xff, RZ, 0xc0, !PT ;  /* 0x000000ff08ff7812 */ /* 0x001fe2000780c0ff */
[----:B------:R-:W-:Y:S02]  /*8cc0*/  IMAD.MOV.U32 R0, RZ, RZ, 0x1 ;  /* 0x00000001ff007424 */ /* 0x000fe400078e00ff */
[----:B------:R-:W-:-:S10]  /*8cd0*/  IMAD.MOV.U32 R8, RZ, RZ, RZ ;  /* 0x000000ffff087224 */ /* 0x000fd400078e00ff */
[----:B------:R-:W-:Y:S05]  /*8ce0*/  @!P0 BRA `(.L_x_299) ;  /* 0x0000000c00408947 */ /* 0x000fea0003800000 */
[----:B------:R-:W0:Y:S01]  /*8cf0*/  S2R R10, SR_CgaCtaId ;  /* 0x00000000000a7919 */ /* 0x000e220000008800 */
[----:B------:R-:W-:Y:S01]  /*8d00*/  LOP3.LUT P0, RZ, R4, 0x1f, RZ, 0xc0, !PT ;  /* 0x0000001f04ff7812 */ /* 0x000fe2000780c0ff */
[----:B------:R-:W-:Y:S01]  /*8d10*/  ULDC UR5, c[0x0][0x658] ;  /* 0x0001960000057ab9 */ /* 0x000fe20000000800 */
[C---:B------:R-:W-:Y:S01]  /*8d20*/  ISETP.NE.AND P2, PT, R3.reuse, RZ, PT ;  /* 0x000000ff0300720c */ /* 0x040fe20003f45270 */
[----:B------:R-:W-:Y:S01]  /*8d30*/  UMOV UR6, 0xffffffff ;  /* 0xffffffff00067882 */ /* 0x000fe20000000000 */
[----:B------:R-:W-:Y:S01]  /*8d40*/  ISETP.NE.OR P0, PT, R3, RZ, !P0 ;  /* 0x000000ff0300720c */ /* 0x000fe20004705670 */
[----:B------:R-:W-:Y:S01]  /*8d50*/  BSSY B0, `(.L_x_299) ;  /* 0x00000c9000007945 */ /* 0x000fe20003800000 */
[----:B------:R-:W-:Y:S01]  /*8d60*/  USHF.L.U32 UR6, UR6, UR5, URZ ;  /* 0x0000000506067299 */ /* 0x000fe2000800063f */
[----:B------:R-:W-:Y:S01]  /*8d70*/  IMAD.MOV.U32 R9, RZ, RZ, 0x1 ;  /* 0x00000001ff097424 */ /* 0x000fe200078e00ff */
[----:B------:R-:W-:Y:S01]  /*8d80*/  LOP3.LUT R6, R16, 0x2, RZ, 0xfc, !PT ;  /* 0x0000000210067812 */ /* 0x000fe200078efcff */
[----:B------:R-:W-:Y:S01]  /*8d90*/  IMAD.MOV.U32 R0, RZ, RZ, 0x1 ;  /* 0x00000001ff007424 */ /* 0x000fe200078e00ff */
[----:B------:R-:W-:Y:S01]  /*8da0*/  ULDC UR4, c[0x0][0x600] ;  /* 0x0001800000047ab9 */ /* 0x000fe20000000800 */
[----:B------:R-:W-:Y:S01]  /*8db0*/  IMAD.MOV.U32 R8, RZ, RZ, RZ ;  /* 0x000000ffff087224 */ /* 0x000fe200078e00ff */
[----:B------:R-:W-:Y:S01]  /*8dc0*/  UMOV UR7, 0x1 ;  /* 0x0000000100077882 */ /* 0x000fe20000000000 */
[----:B------:R-:W-:-:S02]  /*8dd0*/  UIADD3 UR19, UR40, 0x1, URZ ;  /* 0x0000000128137890 */ /* 0x000fc4000fffe03f */
[----:B------:R-:W-:Y:S02]  /*8de0*/  UIADD3 UR15, UR4, -0x1, URZ ;  /* 0xffffffff040f7890 */ /* 0x000fe4000fffe03f */
[----:B------:R-:W-:Y:S02]  /*8df0*/  USHF.L.U32 UR17, UR7, UR5, URZ ;  /* 0x0000000507117299 */ /* 0x000fe4000800063f */
[----:B------:R-:W-:Y:S01]  /*8e00*/  ULOP3.LUT UR16, URZ, UR6, URZ, 0x33, !UPT ;  /* 0x000000063f107292 */ /* 0x000fe2000f8e333f */
[----:B------:R-:W-:Y:S01]  /*8e10*/  ULDC.64 UR20, c[0x0][0x198] ;  /* 0x0000660000147ab9 */ /* 0x000fe20000000a00 */
[C---:B0-----:R-:W-:Y:S02]  /*8e20*/  IMAD.SHL.U32 R3, R10.reuse, 0x4000, RZ ;  /* 0x000040000a037824 */ /* 0x041fe400078e00ff */
[----:B------:R-:W-:-:S03]  /*8e30*/  IMAD.SHL.U32 R10, R10, 0x80, RZ ;  /* 0x000000800a0a7824 */ /* 0x000fc600078e00ff */
[----:B------:R-:W-:Y:S02]  /*8e40*/  LOP3.LUT R3, R3, 0x4000, RZ, 0xc0, !PT ;  /* 0x0000400003037812 */ /* 0x000fe400078ec0ff */
[----:B------:R-:W-:Y:S02]  /*8e50*/  LOP3.LUT R10, R10, 0x80, RZ, 0xc0, !PT ;  /* 0x000000800a0a7812 */ /* 0x000fe400078ec0ff */
[----:B------:R-:W-:-:S07]  /*8e60*/  LOP3.LUT R7, R3, 0xa180, RZ, 0xfc, !PT ;  /* 0x0000a18003077812 */ /* 0x000fce00078efcff */
.L_x_311:
[----:B------:R-:W-:-:S03]  /*8e70*/  UMOV UR4, 0xffffffff ;  /* 0xffffffff00047882 */ /* 0x000fc60000000000 */
[----:B------:R-:W-:Y:S05]  /*8e80*/  BRA.DIV UR4, `(.L_x_300) ;  /* 0x0000001204107947 */ /* 0x000fea000b800000 */
[----:B------:R-:W-:-:S13]  /*8e90*/  ELECT P6, URZ, PT ;  /* 0x00000000003f782f */ /* 0x000fda00038c0000 */
.L_x_325:
[----:B------:R-:W0:Y:S01]  /*8ea0*/  LDC R3, c[0x0][0x28c] ;  /* 0x0000a300ff037b82 */ /* 0x000e220000000800 */
[----:B------:R-:W-:Y:S01]  /*8eb0*/  BSSY B1, `(.L_x_301) ;  /* 0x0000039000017945 */ /* 0x000fe20003800000 */
[----:B0-----:R-:W-:-:S13]  /*8ec0*/  ISETP.LT.OR P6, PT, R3, 0x1, !P6 ;  /* 0x000000010300780c */ /* 0x001fda00077c1670 */
[----:B------:R-:W-:Y:S05]  /*8ed0*/  @P6 BRA `(.L_x_302) ;  /* 0x0000000000d86947 */ /* 0x000fea0003800000 */
[----:B------:R-:W-:Y:S02]  /*8ee0*/  IMAD R22, R22, 0x100, R10 ;  /* 0x0000010016167824 */ /* 0x000fe400078e020a */
[----:B------:R-:W-:Y:S02]  /*8ef0*/  IMAD.SHL.U32 R19, R19, 0x40, RZ ;  /* 0x0000004013137824 */ /* 0x000fe400078e00ff */
[----:B------:R-:W-:Y:S02]  /*8f00*/  IMAD.MOV.U32 R14, RZ, RZ, RZ ;  /* 0x000000ffff0e7224 */ /* 0x000fe400078e00ff */
[----:B------:R-:W-:Y:S02]  /*8f10*/  IMAD.U32 R15, RZ, RZ, UR19 ;  /* 0x00000013ff0f7e24 */ /* 0x000fe4000f8e00ff */
[----:B------:R-:W-:Y:S02]  /*8f20*/  IMAD.MOV.U32 R3, RZ, RZ, R0 ;  /* 0x000000ffff037224 */ /* 0x000fe400078e0000 */
[----:B------:R-:W-:-:S07]  /*8f30*/  IMAD.MOV.U32 R4, RZ, RZ, R8 ;  /* 0x000000ffff047224 */ /* 0x000fce00078e0008 */
.L_x_306:
[----:B------:R-:W0:Y:S01]  /*8f40*/  S2R R12, SR_CgaCtaId ;  /* 0x00000000000c7919 */ /* 0x000e220000008800 */
[----:B------:R-:W-:Y:S01]  /*8f50*/  MOV R5, 0x400 ;  /* 0x0000040000057802 */ /* 0x000fe20000000f00 */
[----:B------:R-:W1:Y:S03]  /*8f60*/  @!P2 LDC R11, c[0x0][0x500] ;  /* 0x00014000ff0bab82 */ /* 0x000e660000000800 */
[----:B0-----:R-:W-:Y:S02]  /*8f70*/  LEA R13, R12, R5, 0x18 ;  /* 0x000000050c0d7211 */ /* 0x001fe400078ec0ff */
[----:B------:R-:W-:-:S03]  /*8f80*/  SHF.L.U32 R5, R3, 0x1f, RZ ;  /* 0x0000001f03057819 */ /* 0x000fc600000006ff */
[----:B------:R-:W-:-:S04]  /*8f90*/  IMAD R12, R4, 0x8, R13 ;  /* 0x00000008040c7824 */ /* 0x000fc800078e020d */
[----:B------:R-:W0:Y:S02]  /*8fa0*/  SYNCS.PHASECHK.TRANS64.TRYWAIT P1, [R12+URZ+0x28], R5 ;  /* 0x000028050c0075a7 */ /* 0x000e24000802017f */
[----:B01----:R-:W-:Y:S05]  /*8fb0*/  @!P1 BRA `(.L_x_303) ;  /* 0x0000000c00e49947 */ /* 0x003fea0003800000 */
.L_x_326:
[----:B0-----:R-:W-:Y:S01]  /*8fc0*/  PRMT R5, R6, 0x9910, RZ ;  /* 0x0000991006057816 */ /* 0x001fe200000000ff */
[----:B------:R0:W-:Y:S03]  /*8fd0*/  @!P2 SYNCS.ARRIVE.TRANS64 RZ, [R12+URZ], R11 ;  /* 0x0000000b0cffa9a7 */ /* 0x0001e6000800003f */
[----:B------:R-:W-:-:S13]  /*8fe0*/  ISETP.NE.AND P1, PT, R5, 0x2, PT ;  /* 0x000000020500780c */ /* 0x000fda0003f25270 */
[----:B0-----:R-:W-:Y:S05]  /*8ff0*/  @P1 BRA `(.L_x_304) ;  /* 0x0000000000041947 */ /* 0x001fea0003800000 */
[----:B------:R-:W-:Y:S01]  /*9000*/  BPT.TRAP 0x1 ;  /* 0x000000040000795c */ /* 0x000fe20000300000 */
.L_x_304:
[----:B------:R-:W-:Y:S05]  /*9010*/  @P0 BRA `(.L_x_305) ;  /* 0x0000000000040947 */ /* 0x000fea0003800000 */
[----:B------:R-:W-:Y:S01]  /*9020*/  BPT.TRAP 0x1 ;  /* 0x000000040000795c */ /* 0x000fe20000300000 */
.L_x_305:
[----:B------:R-:W-:Y:S01]  /*9030*/  R2UR UR13, R13 ;  /* 0x000000000d0d72ca */ /* 0x000fe200000e0000 */
[----:B------:R-:W-:Y:S01]  /*9040*/  IMAD R13, R4, 0x2000, R13 ;  /* 0x00002000040d7824 */ /* 0x000fe200078e020d */
[----:B------:R-:W-:Y:S01]  /*9050*/  R2UR UR9, R12 ;  /* 0x000000000c0972ca */ /* 0x000fe200000e0000 */
[C---:B------:R-:W-:Y:S01]  /*9060*/  IMAD R5, R4.reuse, 0x8000, R7 ;  /* 0x0000800004057824 */ /* 0x040fe200078e0207 */
[----:B------:R-:W-:Y:S01]  /*9070*/  UIADD3 UR4, UP0, UR20, 0xf0, URZ ;  /* 0x000000f014047890 */ /* 0x000fe2000ff1e03f */
[----:B------:R-:W-:Y:S01]  /*9080*/  VIADD R15, R15, 0xffffffff ;  /* 0xffffffff0f0f7836 */ /* 0x000fe20000000000 */
[----:B------:R-:W-:Y:S01]  /*9090*/  R2UR UR5, R13 ;  /* 0x000000000d0572ca */ /* 0x000fe200000e0000 */
[----:B------:R-:W-:Y:S01]  /*90a0*/  UIADD3 UR22, UP1, UR20, 0x1f0, URZ ;  /* 0x000001f014167890 */ /* 0x000fe2000ff3e03f */
[----:B------:R-:W-:Y:S01]  /*90b0*/  R2UR UR8, R5 ;  /* 0x00000000050872ca */ /* 0x000fe200000e0000 */
[----:B------:R-:W-:Y:S01]  /*90c0*/  VIADD R4, R4, 0x1 ;  /* 0x0000000104047836 */ /* 0x000fe20000000000 */
[----:B------:R-:W-:Y:S01]  /*90d0*/  R2UR UR11, R19 ;  /* 0x00000000130b72ca */ /* 0x000fe200000e0000 */
[----:B------:R-:W-:Y:S01]  /*90e0*/  UIADD3.X UR23, URZ, UR21, URZ, UP1, !UPT ;  /* 0x000000153f177290 */ /* 0x000fe20008ffe43f */
[----:B------:R-:W-:Y:S01]  /*90f0*/  R2UR UR10, R14 ;  /* 0x000000000e0a72ca */ /* 0x000fe200000e0000 */
[----:B------:R-:W-:Y:S01]  /*9100*/  UMOV UR6, 0x0 ;  /* 0x0000000000067882 */ /* 0x000fe20000000000 */
[----:B------:R-:W-:Y:S01]  /*9110*/  R2UR UR12, R2 ;  /* 0x00000000020c72ca */ /* 0x000fe200000e0000 */
[----:B------:R-:W-:Y:S01]  /*9120*/  UMOV UR7, 0x10000000 ;  /* 0x1000000000077882 */ /* 0x000fe20000000000 */
[----:B------:R-:W-:Y:S01]  /*9130*/  R2UR UR18, R22 ;  /* 0x00000000161272ca */ /* 0x000fe200000e0000 */
[----:B------:R-:W-:Y:S01]  /*9140*/  UMOV UR24, 0x30000 ;  /* 0x0003000000187882 */ /* 0x000fe20000000000 */
[----:B------:R-:W-:Y:S01]  /*9150*/  ISETP.GT.AND P3, PT, R15, 0x1, PT ;  /* 0x000000010f00780c */ /* 0x000fe20003f64270 */
[----:B------:R-:W-:Y:S01]  /*9160*/  UIADD3 UR14, UR5, 0x180, URZ ;  /* 0x00000180050e7890 */ /* 0x000fe2000fffe03f */
[----:B------:R-:W-:Y:S01]  /*9170*/  ISETP.NE.AND P1, PT, R4, 0x5, PT ;  /* 0x000000050400780c */ /* 0x000fe20003f25270 */
[----:B------:R-:W-:Y:S01]  /*9180*/  UIADD3.X UR5, URZ, UR21, URZ, UP0, !UPT ;  /* 0x000000153f057290 */ /* 0x000fe200087fe43f */
[----:B------:R-:W-:Y:S01]  /*9190*/  VIADD R14, R14, 0x80 ;  /* 0x000000800e0e7836 */ /* 0x000fe20000000000 */
[----:B------:R-:W-:Y:S01]  /*91a0*/  UIADD3 UR13, UR13, UR8, URZ ;  /* 0x000000080d0d7290 */ /* 0x000fe2000fffe03f */
[----:B------:R-:W-:-:S02]  /*91b0*/  SEL R12, RZ, 0x1, P1 ;  /* 0x00000001ff0c7807 */ /* 0x000fc40000800000 */
[----:B------:R-:W-:Y:S01]  /*91c0*/  UMOV UR8, UR14 ;  /* 0x0000000e00087c82 */ /* 0x000fe20008000000 */
[----:B------:R-:W-:Y:S02]  /*91d0*/  SEL R4, R4, RZ, P1 ;  /* 0x000000ff04047207 */ /* 0x000fe40000800000 */
[----:B------:R-:W-:Y:S01]  /*91e0*/  LOP3.LUT R3, R3, R12, RZ, 0x3c, !PT ;  /* 0x0000000c03037212 */ /* 0x000fe200078e3cff */
[----:B------:R0:W-:Y:S02]  /*91f0*/  UTMALDG.3D [UR8], [UR4], desc[UR6] ;  /* 0x00000608040075b4 */ /* 0x0001e40008011000 */
[----:B0-----:R-:W-:Y:S01]  /*9200*/  UMOV UR11, UR18 ;  /* 0x00000012000b7c82 */ /* 0x001fe20008000000 */
[----:B------:R-:W-:Y:S02]  /*9210*/  UMOV UR8, UR13 ;  /* 0x0000000d00087c82 */ /* 0x000fe40008000000 */
[----:B------:R0:W-:Y:S02]  /*9220*/  UTMALDG.3D.MULTICAST [UR8], [UR22], UR24, desc[UR6] ;  /* 0x00000608160073b4 */ /* 0x0001e40008011818 */
[----:B0-----:R-:W-:Y:S05]  /*9230*/  @P3 BRA `(.L_x_306) ;  /* 0xfffffffc00403947 */ /* 0x001fea000383ffff */
.L_x_302:
[----:B------:R-:W-:Y:S05]  /*9240*/  BSYNC B1 ;  /* 0x0000000000017941 */ /* 0x000fea0003800000 */
.L_x_301:
[----:B------:R-:W2:Y:S01]  /*9250*/  LDL.64 R12, [R1] ;  /* 0x00000000010c7983 */ /* 0x000ea20000100a00 */
[----:B------:R-:W-:Y:S01]  /*9260*/  LOP3.LUT P4, RZ, R9, 0xff, RZ, 0xc0, !PT ;  /* 0x000000ff09ff7812 */ /* 0x000fe2000788c0ff */
[----:B------:R-:W-:Y:S01]  /*9270*/  VIADD R8, R8, UR40 ;  /* 0x0000002808087c36 */ /* 0x000fe20008000000 */
[----:B------:R-:W-:Y:S01]  /*9280*/  ULDC.64 UR4, c[0x0][0x650] ;  /* 0x0001940000047ab9 */ /* 0x000fe20000000a00 */
[----:B------:R-:W-:Y:S01]  /*9290*/  IMAD.U32 R5, RZ, RZ, UR40 ;  /* 0x00000028ff057e24 */ /* 0x000fe2000f8e00ff */
[----:B------:R-:W-:Y:S01]  /*92a0*/  UISETP.GE.U32.AND UP0, UPT, UR40, 0x5, UPT ;  /* 0x000000052800788c */ /* 0x000fe2000bf06070 */
[----:B------:R-:W-:Y:S01]  /*92b0*/  BSSY B1, `(.L_x_307) ;  /* 0x0000070000017945 */ /* 0x000fe20003800000 */
[----:B------:R-:W-:Y:S01]  /*92c0*/  ISETP.GT.U32.AND P1, PT, R8, 0x4, PT ;  /* 0x000000040800780c */ /* 0x000fe20003f24070 */
[----:B------:R-:W-:Y:S01]  /*92d0*/  IMAD.MOV.U32 R19, RZ, RZ, -0x1 ;  /* 0xffffffffff137424 */ /* 0x000fe200078e00ff */
[----:B------:R-:W-:Y:S01]  /*92e0*/  PRMT R9, RZ, 0x7610, R9 ;  /* 0x00007610ff097816 */ /* 0x000fe20000000009 */
[----:B------:R-:W-:Y:S01]  /*92f0*/  IMAD.MOV.U32 R22, RZ, RZ, -0x1 ;  /* 0xffffffffff167424 */ /* 0x000fe200078e00ff */
[----:B------:R-:W-:-:S02]  /*9300*/  ISETP.LT.U32.AND P1, PT, R5, 0x5, P1 ;  /* 0x000000050500780c */ /* 0x000fc40000f21070 */
[----:B------:R-:W-:Y:S01]  /*9310*/  PLOP3.LUT P3, PT, PT, PT, UP0, 0x80, 0x0 ;  /* 0x000000000000781c */ /* 0x000fe20003f6f008 */
[----:B------:R-:W0:Y:S01]  /*9320*/  @P4 S2R R3, SR_CgaCtaId ;  /* 0x0000000000034919 */ /* 0x000e220000008800 */
[----:B------:R-:W-:-:S04]  /*9330*/  @P4 MOV R2, 0x400 ;  /* 0x0000040000024802 */ /* 0x000fc80000000f00 */
[----:B0-----:R-:W-:Y:S01]  /*9340*/  @P4 LEA R4, R3, R2, 0x18 ;  /* 0x0000000203044211 */ /* 0x001fe200078ec0ff */
[----:B------:R-:W-:-:S03]  /*9350*/  IMAD.WIDE.U32 R2, R8, -0x33333333, RZ ;  /* 0xcccccccd08027825 */ /* 0x000fc600078e00ff */
[----:B------:R0:W-:Y:S01]  /*9360*/  @P4 SYNCS.ARRIVE.TRANS64.A1T0 RZ, [R4+URZ+0x88], RZ ;  /* 0x000088ff04ff49a7 */ /* 0x0001e2000810003f */
[----:B------:R-:W-:Y:S01]  /*9370*/  IMAD.MOV.U32 R2, RZ, RZ, -0x1 ;  /* 0xffffffffff027424 */ /* 0x000fe200078e00ff */
[----:B------:R-:W-:Y:S02]  /*9380*/  SHF.R.U32.HI R5, RZ, 0x2, R3 ;  /* 0x00000002ff057819 */ /* 0x000fe40000011603 */
[----:B------:R-:W-:-:S03]  /*9390*/  SEL R3, RZ, 0x1, !P1 ;  /* 0x00000001ff037807 */ /* 0x000fc60004800000 */
[----:B------:R-:W-:Y:S01]  /*93a0*/  IMAD R8, R5, -0x5, R8 ;  /* 0xfffffffb05087824 */ /* 0x000fe200078e0208 */
[----:B------:R-:W-:Y:S02]  /*93b0*/  LOP3.LUT R0, R0, R3, RZ, 0x3c, !PT ;  /* 0x0000000300007212 */ /* 0x000fe400078e3cff */
[----:B------:R-:W-:Y:S02]  /*93c0*/  PRMT R3, RZ, 0x7610, R3 ;  /* 0x00007610ff037816 */ /* 0x000fe40000000003 */
[----:B------:R-:W-:Y:S02]  /*93d0*/  @P3 LOP3.LUT R0, R0, 0x1, R5, 0x78, !PT ;  /* 0x0000000100003812 */ /* 0x000fe400078e7805 */
[----:B--2---:R-:W-:-:S04]  /*93e0*/  IADD3 R18, P4, R18, R12, RZ ;  /* 0x0000000c12127210 */ /* 0x004fc80007f9e0ff */
[----:B------:R-:W-:Y:S01]  /*93f0*/  ISETP.GE.U32.AND P1, PT, R18, UR4, PT ;  /* 0x0000000412007c0c */ /* 0x000fe2000bf26070 */
[----:B------:R-:W-:-:S05]  /*9400*/  IMAD.X R17, R17, 0x1, R23, P4 ;  /* 0x0000000111117824 */ /* 0x000fca00020e0617 */
[----:B------:R-:W-:-:S13]  /*9410*/  ISETP.GE.U32.AND.EX P1, PT, R17, UR5, PT, P1 ;  /* 0x0000000511007c0c */ /* 0x000fda000bf26110 */
[----:B0-----:R-:W-:Y:S05]  /*9420*/  @P1 BRA `(.L_x_308) ;  /* 0x0000000400601947 */ /* 0x001fea0003800000 */
[----:B------:R-:W0:Y:S01]  /*9430*/  S2R R12, SR_CTAID.X ;  /* 0x00000000000c7919 */ /* 0x000e220000002500 */
[----:B------:R-:W-:Y:S01]  /*9440*/  ULDC.64 UR4, c[0x0][0x628] ;  /* 0x00018a0000047ab9 */ /* 0x000fe20000000a00 */
[----:B------:R-:W-:Y:S01]  /*9450*/  ULDC UR7, c[0x0][0x630] ;  /* 0x00018c0000077ab9 */ /* 0x000fe20000000800 */
[----:B------:R-:W-:Y:S01]  /*9460*/  ISETP.NE.U32.AND P1, PT, RZ, UR4, PT ;  /* 0x00000004ff007c0c */ /* 0x000fe2000bf25070 */
[----:B------:R-:W1:Y:S01]  /*9470*/  S2R R13, SR_CTAID.Y ;  /* 0x00000000000d7919 */ /* 0x000e620000002600 */
[----:B------:R-:W-:Y:S01]  /*9480*/  ULDC UR8, c[0x0][0x150] ;  /* 0x0000540000087ab9 */ /* 0x000fe20000000800 */
[----:B------:R-:W-:Y:S01]  /*9490*/  IMAD.MOV.U32 R2, RZ, RZ, R18 ;  /* 0x000000ffff027224 */ /* 0x000fe200078e0012 */
[----:B------:R-:W-:Y:S01]  /*94a0*/  ISETP.NE.AND.EX P1, PT, RZ, UR5, PT, P1 ;  /* 0x00000005ff007c0c */ /* 0x000fe2000bf25310 */
[----:B------:R-:W-:Y:S01]  /*94b0*/  IMAD.MOV.U32 R3, RZ, RZ, R17 ;  /* 0x000000ffff037224 */ /* 0x000fe200078e0011 */
[----:B0-----:R-:W-:-:S11]  /*94c0*/  I2FP.F32.U32 R14, R12 ;  /* 0x0000000c000e7245 */ /* 0x001fd60000201000 */
[----:B------:R-:W-:Y:S05]  /*94d0*/  @!P1 BRA `(.L_x_309) ;  /* 0x0000000000289947 */ /* 0x000fea0003800000 */
[----:B------:R-:W-:Y:S02]  /*94e0*/  ULDC UR6, c[0x0][0x634] ;  /* 0x00018d0000067ab9 */ /* 0x000fe40000000800 */
[----:B------:R-:W-:-:S05]  /*94f0*/  IADD3 R3, P1, R18, UR6, RZ ;  /* 0x0000000612037c10 */ /* 0x000fca000ff3e0ff */
[----:B------:R-:W-:-:S04]  /*9500*/  IMAD.X R11, RZ, RZ, R17, P1 ;  /* 0x000000ffff0b7224 */ /* 0x000fc800008e0611 */
[----:B------:R-:W-:-:S04]  /*9510*/  IMAD.WIDE.U32 R4, R11, UR4, RZ ;  /* 0x000000040b047c25 */ /* 0x000fc8000f8e00ff */
[----:B------:R-:W-:-:S04]  /*9520*/  IMAD.WIDE.U32 R4, P1, R3, UR5, R4 ;  /* 0x0000000503047c25 */ /* 0x000fc8000f820004 */
[----:B------:R-:W-:-:S04]  /*9530*/  IMAD.WIDE.U32 R2, R3, UR4, RZ ;  /* 0x0000000403027c25 */ /* 0x000fc8000f8e00ff */
[----:B------:R-:W-:Y:S01]  /*9540*/  IMAD.MOV.U32 R2, RZ, RZ, R5 ;  /* 0x000000ffff027224 */ /* 0x000fe200078e0005 */
[----:B------:R-:W-:Y:S01]  /*9550*/  IADD3 RZ, P3, R3, R4, RZ ;  /* 0x0000000403ff7210 */ /* 0x000fe20007f7e0ff */
[----:B------:R-:W-:-:S04]  /*9560*/  IMAD.X R3, RZ, RZ, RZ, P1 ;  /* 0x000000ffff037224 */ /* 0x000fc800008e06ff */
[----:B------:R-:W-:-:S08]  /*9570*/  IMAD.WIDE.U32.X R2, R11, UR5, R2, P3 ;  /* 0x000000050b027c25 */ /* 0x000fd000098e0402 */
.L_x_309:
[----:B------:R-:W0:Y:S01]  /*9580*/  LDC R21, c[0x0][0x65c] ;  /* 0x00019700ff157b82 */ /* 0x000e220000000800 */
[--C-:B------:R-:W-:Y:S01]  /*9590*/  SHF.R.U64 R11, R2, UR7, R3.reuse ;  /* 0x00000007020b7c19 */ /* 0x100fe20008001203 */
[----:B------:R-:W-:Y:S01]  /*95a0*/  FMUL R14, R14, UR8 ;  /* 0x000000080e0e7c20 */ /* 0x000fe20008400000 */
[----:B------:R-:W-:Y:S01]  /*95b0*/  SHF.R.U32.HI R2, RZ, UR7, R3 ;  /* 0x00000007ff027c19 */ /* 0x000fe20008011603 */
[----:B------:R-:W-:Y:S01]  /*95c0*/  ULDC UR6, c[0x0][0x154] ;  /* 0x0000550000067ab9 */ /* 0x000fe20000000800 */
[----:B------:R-:W-:Y:S01]  /*95d0*/  IADD3 R15, P1, RZ, -R11, RZ ;  /* 0x8000000bff0f7210 */ /* 0x000fe20007f3e0ff */
[----:B------:R-:W-:Y:S01]  /*95e0*/  ULDC.64 UR4, c[0x0][0x620] ;  /* 0x0001880000047ab9 */ /* 0x000fe20000000a00 */
[----:B-1----:R-:W-:Y:S01]  /*95f0*/  I2FP.F32.U32 R3, R13 ;  /* 0x0000000d00037245 */ /* 0x002fe20000201000 */
[----:B------:R-:W1:Y:S01]  /*9600*/  LDC R19, c[0x0][0x144] ;  /* 0x00005100ff137b82 */ /* 0x000e620000000800 */
[----:B------:R-:W2:Y:S01]  /*9610*/  F2I.U32.TRUNC.NTZ R14, R14 ;  /* 0x0000000e000e7305 */ /* 0x000ea2000020f000 */
[----:B------:R-:W-:-:S02]  /*9620*/  IMAD.X R2, RZ, RZ, ~R2, P1 ;  /* 0x000000ffff027224 */ /* 0x000fc400008e0e02 */
[----:B------:R-:W-:Y:S01]  /*9630*/  FMUL R4, R3, UR6 ;  /* 0x0000000603047c20 */ /* 0x000fe20008400000 */
[----:B------:R-:W-:Y:S01]  /*9640*/  IMAD.MOV.U32 R3, RZ, RZ, R17 ;  /* 0x000000ffff037224 */ /* 0x000fe200078e0011 */
[----:B------:R-:W-:Y:S01]  /*9650*/  ULDC.64 UR6, c[0x0][0x640] ;  /* 0x0001900000067ab9 */ /* 0x000fe20000000a00 */
[----:B------:R-:W-:Y:S01]  /*9660*/  IMAD R2, R2, UR4, RZ ;  /* 0x0000000402027c24 */ /* 0x000fe2000f8e02ff */
[----:B------:R-:W3:Y:S01]  /*9670*/  LDC R20, c[0x0][0x148] ;  /* 0x00005200ff147b82 */ /* 0x000ee20000000800 */
[----:B------:R-:W-:Y:S01]  /*9680*/  ISETP.NE.U32.AND P1, PT, RZ, UR6, PT ;  /* 0x00000006ff007c0c */ /* 0x000fe2000bf25070 */
[----:B------:R-:W4:Y:S01]  /*9690*/  F2I.U32.TRUNC.NTZ R4, R4 ;  /* 0x0000000400047305 */ /* 0x000f22000020f000 */
[----:B------:R-:W-:Y:S02]  /*96a0*/  IMAD R5, R15, UR5, R2 ;  /* 0x000000050f057c24 */ /* 0x000fe4000f8e0202 */
[----:B------:R-:W-:Y:S01]  /*96b0*/  IMAD.MOV.U32 R2, RZ, RZ, R18 ;  /* 0x000000ffff027224 */ /* 0x000fe200078e0012 */
[----:B------:R-:W-:-:S02]  /*96c0*/  ISETP.NE.AND.EX P1, PT, RZ, UR7, PT, P1 ;  /* 0x00000007ff007c0c */ /* 0x000fc4000bf25310 */
[----:B0-----:R-:W-:Y:S01]  /*96d0*/  ISETP.NE.AND P4, PT, R21, 0x1, PT ;  /* 0x000000011500780c */ /* 0x001fe20003f85270 */
[----:B------:R-:W-:Y:S01]  /*96e0*/  IMAD.WIDE.U32 R2, R15, UR4, R2 ;  /* 0x000000040f027c25 */ /* 0x000fe2000f8e0002 */
[----:B------:R-:W-:-:S03]  /*96f0*/  ULDC UR4, c[0x0][0x618] ;  /* 0x0001860000047ab9 */ /* 0x000fc60000000800 */
[----:B--2---:R-:W-:Y:S02]  /*9700*/  IMAD.MOV R14, RZ, RZ, -R14 ;  /* 0x000000ffff0e7224 */ /* 0x004fe400078e0a0e */
[----:B------:R-:W-:Y:S02]  /*9710*/  IMAD.IADD R3, R3, 0x1, R5 ;  /* 0x0000000103037824 */ /* 0x000fe400078e0205 */
[----:B-1----:R-:W-:-:S03]  /*9720*/  IMAD R12, R19, R14, R12 ;  /* 0x0000000e130c7224 */ /* 0x002fc600078e020c */
[--C-:B------:R-:W-:Y:S01]  /*9730*/  SHF.R.U64 R14, R2, UR4, R3.reuse ;  /* 0x00000004020e7c19 */ /* 0x100fe20008001203 */
[----:B----4-:R-:W-:Y:S01]  /*9740*/  IMAD.MOV R2, RZ, RZ, -R4 ;  /* 0x000000ffff027224 */ /* 0x010fe200078e0a04 */
[----:B------:R-:W-:Y:S01]  /*9750*/  SHF.R.U32.HI R3, RZ, UR4, R3 ;  /* 0x00000004ff037c19 */ /* 0x000fe20008011603 */
[----:B------:R-:W-:Y:S02]  /*9760*/  ULDC UR4, c[0x0][0x608] ;  /* 0x0001820000047ab9 */ /* 0x000fe40000000800 */
[----:B---3--:R-:W-:Y:S01]  /*9770*/  @P4 IMAD R12, R20, R2, R13 ;  /* 0x00000002140c4224 */ /* 0x008fe200078e020d */
[--C-:B------:R-:W-:Y:S02]  /*9780*/  SHF.R.U64 R19, R14, UR4, R3.reuse ;  /* 0x000000040e137c19 */ /* 0x100fe40008001203 */
[----:B------:R-:W-:Y:S01]  /*9790*/  SHF.R.U32.HI R2, RZ, UR4, R3 ;  /* 0x00000004ff027c19 */ /* 0x000fe20008011603 */
[----:B------:R-:W-:-:S03]  /*97a0*/  ULDC UR4, c[0x0][0x658] ;  /* 0x0001960000047ab9 */ /* 0x000fc60000000800 */
[--C-:B------:R-:W-:Y:S02]  /*97b0*/  SHF.R.U64 R13, R19, UR4, R2.reuse ;  /* 0x00000004130d7c19 */ /* 0x100fe40008001202 */
[----:B------:R-:W-:-:S03]  /*97c0*/  SHF.R.U32.HI R2, RZ, UR4, R2 ;  /* 0x00000004ff027c19 */ /* 0x000fc60008011602 */
[----:B------:R-:W-:Y:S02]  /*97d0*/  IMAD.MOV.U32 R4, RZ, RZ, R13 ;  /* 0x000000ffff047224 */ /* 0x000fe400078e000d */
[----:B------:R-:W-:Y:S01]  /*97e0*/  IMAD.MOV.U32 R3, RZ, RZ, R2 ;  /* 0x000000ffff037224 */ /* 0x000fe200078e0002 */
[----:B------:R-:W-:Y:S06]  /*97f0*/  @!P1 BRA `(.L_x_310) ;  /* 0x00000000002c9947 */ /* 0x000fec0003800000 */
        /* <DEDUP_REMOVED lines=9> */
[----:B------:R-:W-:-:S04]  /*9890*/  IMAD.WIDE.U32.X R2, R15, UR7, R2, P3 ;  /* 0x000000070f027c25 */ /* 0x000fc800098e0402 */
[----:B------:R-:W-:-:S07]  /*98a0*/  IMAD.MOV.U32 R4, RZ, RZ, R2 ;  /* 0x000000ffff047224 */ /* 0x000fce00078e0002 */
.L_x_310:
[----:B------:R-:W-:Y:S01]  /*98b0*/  ULDC UR4, c[0x0][0x648] ;  /* 0x0001920000047ab9 */ /* 0x000fe20000000800 */
[----:B------:R-:W-:Y:S01]  /*98c0*/  LOP3.LUT R2, R19, UR16, RZ, 0xc0, !PT ;  /* 0x0000001013027c12 */ /* 0x000fe2000f8ec0ff */
[----:B------:R-:W-:Y:S01]  /*98d0*/  ULDC UR5, c[0x0][0x610] ;  /* 0x0001840000057ab9 */ /* 0x000fe20000000800 */
[----:B------:R-:W-:Y:S01]  /*98e0*/  SHF.R.U64 R3, R4, UR4, R3 ;  /* 0x0000000404037c19 */ /* 0x000fe20008001203 */
[----:B------:R-:W-:Y:S01]  /*98f0*/  ULDC UR4, c[0x0][0x638] ;  /* 0x00018e0000047ab9 */ /* 0x000fe20000000800 */
[----:B------:R-:W-:-:S03]  /*9900*/  LOP3.LUT R14, R14, UR15, RZ, 0xc0, !PT ;  /* 0x0000000f0e0e7c12 */ /* 0x000fc6000f8ec0ff */
[----:B------:R-:W-:Y:S02]  /*9910*/  IMAD.MOV R4, RZ, RZ, -R3 ;  /* 0x000000ffff047224 */ /* 0x000fe400078e0a03 */
[----:B------:R-:W-:Y:S02]  /*9920*/  IMAD R3, R3, UR17, R2 ;  /* 0x0000001103037c24 */ /* 0x000fe4000f8e0202 */
[----:B------:R-:W-:Y:S01]  /*9930*/  IMAD R13, R4, UR4, R13 ;  /* 0x00000004040d7c24 */ /* 0x000fe2000f8e020d */
[----:B------:R-:W-:Y:S01]  /*9940*/  ULDC UR4, c[0x0][0x600] ;  /* 0x0001800000047ab9 */ /* 0x000fe20000000800 */
[----:B------:R-:W-:Y:S02]  /*9950*/  IMAD R12, R3, UR5, R12 ;  /* 0x00000005030c7c24 */ /* 0x000fe4000f8e020c */
[----:B------:R-:W-:Y:S02]  /*9960*/  IMAD R13, R13, UR4, R14 ;  /* 0x000000040d0d7c24 */ /* 0x000fe4000f8e020e */
[----:B------:R-:W-:-:S02]  /*9970*/  IMAD.MOV.U32 R3, RZ, RZ, 0x1 ;  /* 0x00000001ff037424 */ /* 0x000fc400078e00ff */
[----:B------:R-:W-:Y:S01]  /*9980*/  IMAD.MOV.U32 R2, RZ, RZ, R11 ;  /* 0x000000ffff027224 */ /* 0x000fe200078e000b */
[----:B------:R-:W-:Y:S02]  /*9990*/  SEL R22, R13, R12, !P4 ;  /* 0x0000000c0d167207 */ /* 0x000fe40006000000 */
[----:B------:R-:W-:-:S07]  /*99a0*/  SEL R19, R12, R13, !P4 ;  /* 0x0000000d0c137207 */ /* 0x000fce0006000000 */
.L_x_308:
[----:B------:R-:W-:Y:S05]  /*99b0*/  BSYNC B1 ;  /* 0x0000000000017941 */ /* 0x000fea0003800000 */
.L_x_307:
[----:B------:R-:W-:-:S13]  /*99c0*/  LOP3.LUT P1, RZ, R3, 0xff, RZ, 0xc0, !PT ;  /* 0x000000ff03ff7812 */ /* 0x000fda000782c0ff */
[----:B------:R-:W-:Y:S05]  /*99d0*/  @P1 BRA `(.L_x_311) ;  /* 0xfffffff400241947 */ /* 0x000fea000383ffff */
[----:B------:R-:W-:Y:S05]  /*99e0*/  BSYNC B0 ;  /* 0x0000000000007941 */ /* 0x000fea0003800000 */
.L_x_299:
[----:B------:R-:W-:-:S03]  /*99f0*/  UMOV UR4, 0xffffffff ;  /* 0xffffffff00047882 */ /* 0x000fc60000000000 */
[----:B------:R-:W-:Y:S05]  /*9a00*/  BRA.DIV UR4, `(.L_x_312) ;  /* 0x0000000604647947 */ /* 0x000fea000b800000 */
[----:B------:R-:W-:-:S13]  /*9a10*/  ELECT P6, URZ, PT ;  /* 0x00000000003f782f */ /* 0x000fda00038c0000 */
.L_x_329:
[----:B------:R-:W-:Y:S04]  /*9a20*/  BSSY B0, `(.L_x_313) ;  /* 0x0000034000007945 */ /* 0x000fe80003800000 */
[----:B------:R-:W-:Y:S05]  /*9a30*/  @!P6 BRA `(.L_x_314) ;  /* 0x0000000000c8e947 */ /* 0x000fea0003800000 */
[----:B------:R-:W-:-:S04]  /*9a40*/  LOP3.LUT R16, R16, 0x2, RZ, 0xfc, !PT ;  /* 0x0000000210107812 */ /* 0x000fc800078efcff */
[----:B------:R-:W-:-:S13]  /*9a50*/  ISETP.NE.AND P0, PT, R16, 0x3, PT ;  /* 0x000000031000780c */ /* 0x000fda0003f05270 */
[----:B------:R-:W-:Y:S05]  /*9a60*/  @!P0 BRA `(.L_x_315) ;  /* 0x0000000000048947 */ /* 0x000fea0003800000 */
[----:B------:R-:W-:Y:S01]  /*9a70*/  BPT.TRAP 0x1 ;  /* 0x000000040000795c */ /* 0x000fe20000300000 */
.L_x_315:
[----:B------:R-:W0:Y:S01]  /*9a80*/  S2R R3, SR_CgaCtaId ;  /* 0x0000000000037919 */ /* 0x000e220000008800 */
[----:B------:R-:W-:-:S04]  /*9a90*/  MOV R2, 0x400 ;  /* 0x0000040000027802 */ /* 0x000fc80000000f00 */
[----:B0-----:R-:W-:Y:S02]  /*9aa0*/  LEA R3, R3, R2, 0x18 ;  /* 0x0000000203037211 */ /* 0x001fe400078ec0ff */
[----:B------:R-:W-:-:S03]  /*9ab0*/  SHF.L.U32 R2, R0, 0x1f, RZ ;  /* 0x0000001f00027819 */ /* 0x000fc600000006ff */
[----:B------:R-:W-:-:S04]  /*9ac0*/  VIADD R3, R3, 0x28 ;  /* 0x0000002803037836 */ /* 0x000fc80000000000 */
[C---:B------:R-:W-:Y:S02]  /*9ad0*/  IMAD R7, R8.reuse, 0x8, R3 ;  /* 0x0000000808077824 */ /* 0x040fe400078e0203 */
[----:B------:R-:W-:Y:S02]  /*9ae0*/  VIADD R8, R8, 0x1 ;  /* 0x0000000108087836 */ /* 0x000fe40000000000 */
[----:B------:R-:W0:Y:S03]  /*9af0*/  SYNCS.PHASECHK.TRANS64.TRYWAIT P0, [R7+URZ], R2 ;  /* 0x00000002070075a7 */ /* 0x000e26000800017f */
[----:B------:R-:W-:-:S04]  /*9b00*/  ISETP.NE.AND P1, PT, R8, 0x5, PT ;  /* 0x000000050800780c */ /* 0x000fc80003f25270 */
[----:B------:R-:W-:Y:S02]  /*9b10*/  SEL R5, RZ, 0x1, P1 ;  /* 0x00000001ff057807 */ /* 0x000fe40000800000 */
[----:B------:R-:W-:Y:S02]  /*9b20*/  SEL R8, R8, RZ, P1 ;  /* 0x000000ff08087207 */ /* 0x000fe40000800000 */
[----:B------:R-:W-:-:S03]  /*9b30*/  LOP3.LUT R5, R0, R5, RZ, 0x3c, !PT ;  /* 0x0000000500057212 */ /* 0x000fc600078e3cff */
[----:B------:R-:W-:Y:S01]  /*9b40*/  IMAD R9, R8, 0x8, R3 ;  /* 0x0000000808097824 */ /* 0x000fe200078e0203 */
[----:B------:R-:W-:Y:S01]  /*9b50*/  SHF.L.U32 R4, R5, 0x1f, RZ ;  /* 0x0000001f05047819 */ /* 0x000fe200000006ff */
[----:B0-----:R-:W-:Y:S06]  /*9b60*/  @!P0 BRA `(.L_x_316) ;  /* 0x00000004002c8947 */ /* 0x001fec0003800000 */
.L_x_330:
[----:B------:R-:W1:Y:S01]  /*9b70*/  SYNCS.PHASECHK.TRANS64.TRYWAIT P0, [R9+URZ], R4 ;  /* 0x00000004090075a7 */ /* 0x000e62000800017f */
[----:B------:R-:W-:-:S05]  /*9b80*/  VIADD R0, R8, 0x1 ;  /* 0x0000000108007836 */ /* 0x000fca0000000000 */
[----:B------:R-:W-:-:S04]  /*9b90*/  ISETP.NE.AND P1, PT, R0, 0x5, PT ;  /* 0x000000050000780c */ /* 0x000fc80003f25270 */
[----:B0-----:R-:W-:Y:S02]  /*9ba0*/  SEL R2, RZ, 0x1, P1 ;  /* 0x00000001ff027807 */ /* 0x001fe40000800000 */
[----:B------:R-:W-:Y:S02]  /*9bb0*/  SEL R0, R0, RZ, P1 ;  /* 0x000000ff00007207 */ /* 0x000fe40000800000 */
[----:B------:R-:W-:-:S03]  /*9bc0*/  LOP3.LUT R7, R5, R2, RZ, 0x3c, !PT ;  /* 0x0000000205077212 */ /* 0x000fc600078e3cff */
[----:B------:R-:W-:Y:S01]  /*9bd0*/  IMAD R6, R0, 0x8, R3 ;  /* 0x0000000800067824 */ /* 0x000fe200078e0203 */
[----:B------:R-:W-:Y:S01]  /*9be0*/  SHF.L.U32 R5, R7, 0x1f, RZ ;  /* 0x0000001f07057819 */ /* 0x000fe200000006ff */
[----:B-1----:R-:W-:Y:S06]  /*9bf0*/  @!P0 BRA `(.L_x_317) ;  /* 0x00000004001c8947 */ /* 0x002fec0003800000 */
.L_x_331:
[----:B------:R-:W1:Y:S01]  /*9c00*/  SYNCS.PHASECHK.TRANS64.TRYWAIT P0, [R6+URZ], R5 ;  /* 0x00000005060075a7 */ /* 0x000e62000800017f */
[----:B------:R-:W-:-:S05]  /*9c10*/  VIADD R0, R0, 0x1 ;  /* 0x0000000100007836 */ /* 0x000fca0000000000 */
[----:B------:R-:W-:-:S04]  /*9c20*/  ISETP.NE.AND P1, PT, R0, 0x5, PT ;  /* 0x000000050000780c */ /* 0x000fc80003f25270 */
[----:B------:R-:W-:Y:S02]  /*9c30*/  SEL R2, RZ, 0x1, P1 ;  /* 0x00000001ff027807 */ /* 0x000fe40000800000 */
[----:B------:R-:W-:Y:S02]  /*9c40*/  SEL R0, R0, RZ, P1 ;  /* 0x000000ff00007207 */ /* 0x000fe40000800000 */
[----:B------:R-:W-:-:S03]  /*9c50*/  LOP3.LUT R7, R7, R2, RZ, 0x3c, !PT ;  /* 0x0000000207077212 */ /* 0x000fc600078e3cff */
[----:B0-----:R-:W-:Y:S01]  /*9c60*/  IMAD R9, R0, 0x8, R3 ;  /* 0x0000000800097824 */ /* 0x001fe200078e0203 */
[----:B------:R-:W-:Y:S01]  /*9c70*/  SHF.L.U32 R4, R7, 0x1f, RZ ;  /* 0x0000001f07047819 */ /* 0x000fe200000006ff */
[----:B-1----:R-:W-:Y:S06]  /*9c80*/  @!P0 BRA `(.L_x_318) ;  /* 0x00000004000c8947 */ /* 0x002fec0003800000 */
.L_x_332:
[----:B------:R-:W1:Y:S01]  /*9c90*/  SYNCS.PHASECHK.TRANS64.TRYWAIT P0, [R9+URZ], R4 ;  /* 0x00000004090075a7 */ /* 0x000e62000800017f */
[----:B------:R-:W-:-:S05]  /*9ca0*/  VIADD R0, R0, 0x1 ;  /* 0x0000000100007836 */ /* 0x000fca0000000000 */
[----:B------:R-:W-:-:S04]  /*9cb0*/  ISETP.NE.AND P1, PT, R0, 0x5, PT ;  /* 0x000000050000780c */ /* 0x000fc80003f25270 */
[----:B------:R-:W-:Y:S02]  /*9cc0*/  SEL R2, RZ, 0x1, P1 ;  /* 0x00000001ff027807 */ /* 0x000fe40000800000 */
[----:B------:R-:W-:Y:S02]  /*9cd0*/  SEL R0, R0, RZ, P1 ;  /* 0x000000ff00007207 */ /* 0x000fe40000800000 */
[----:B------:R-:W-:Y:S01]  /*9ce0*/  LOP3.LUT R2, R7, R2, RZ, 0x3c, !PT ;  /* 0x0000000207027212 */ /* 0x000fe200078e3cff */
[----:B-1----:R-:W-:Y:S06]  /*9cf0*/  @!P0 BRA `(.L_x_319) ;  /* 0x0000000400048947 */ /* 0x002fec0003800000 */
.L_x_333:
[----:B------:R-:W-:Y:S01]  /*9d00*/  IMAD R3, R0, 0x8, R3 ;  /* 0x0000000800037824 */ /* 0x000fe200078e0203 */
[----:B------:R-:W-:-:S07]  /*9d10*/  SHF.L.U32 R0, R2, 0x1f, RZ ;  /* 0x0000001f02007819 */ /* 0x000fce00000006ff */
.L_x_320:
[----:B--2---:R2:W3:Y:S02]  /*9d20*/  SYNCS.PHASECHK.TRANS64.TRYWAIT P0, [R3+URZ], R0 ;  /* 0x00000000030075a7 */ /* 0x0044e4000800017f */
[----:B---3--:R-:W-:Y:S05]  /*9d30*/  @!P0 NANOSLEEP.SYNCS 0x989680 ;  /* 0x009896800000895d */ /* 0x008fea0003900000 */
[----:B------:R-:W3:Y:S02]  /*9d40*/  @!P0 SYNCS.PHASECHK.TRANS64 P0, [R3+URZ], R0 ;  /* 0x00000000030085a7 */ /* 0x000ee4000800007f */
[----:B---3--:R-:W-:Y:S05]  /*9d50*/  @!P0 BRA `(.L_x_320) ;  /* 0xfffffffc00f08947 */ /* 0x008fea000383ffff */
.L_x_314:
[----:B------:R-:W-:Y:S05]  /*9d60*/  BSYNC B0 ;  /* 0x0000000000007941 */ /* 0x000fea0003800000 */
.L_x_313:
[----:B------:R-:W-:Y:S05]  /*9d70*/  EXIT ;  /* 0x000000000000794d */ /* 0x000fea0003800000 */
.L_x_19:
[----:B-1----:R1:W2:Y:S02]  /*9d80*/  SYNCS.PHASECHK.TRANS64.TRYWAIT P0, [R161+URZ], R0 ;  /* 0x00000000a10075a7 */ /* 0x0022a4000800017f */
[----:B--2---:R-:W-:Y:S05]  /*9d90*/  @!P0 NANOSLEEP.SYNCS 0x989680 ;  /* 0x009896800000895d */ /* 0x004fea0003900000 */
[----:B------:R-:W2:Y:S02]  /*9da0*/  @!P0 SYNCS.PHASECHK.TRANS64 P0, [R161+URZ], R0 ;  /* 0x00000000a10085a7 */ /* 0x000ea4000800007f */
[----:B--2---:R-:W-:Y:S05]  /*9db0*/  @!P0 BRA `(.L_x_19) ;  /* 0xfffffffc00f08947 */ /* 0x004fea000383ffff */
[----:B------:R-:W-:Y:S05]  /*9dc0*/  BRA `(.L_x_321) ;  /* 0xffffff7800487947 */ /* 0x000fea000383ffff */
.L_x_24:
[----:B--2---:R2:W3:Y:S02]  /*9dd0*/  SYNCS.PHASECHK.TRANS64.TRYWAIT P1, [R3+URZ], R0 ;  /* 0x00000000030075a7 */ /* 0x0044e4000802017f */
[----:B---3--:R-:W-:Y:S05]  /*9de0*/  @!P1 NANOSLEEP.SYNCS 0x989680 ;  /* 0x009896800000995d */ /* 0x008fea0003900000 */
[----:B------:R-:W3:Y:S02]  /*9df0*/  @!P1 SYNCS.PHASECHK.TRANS64 P1, [R3+URZ], R0 ;  /* 0x00000000030095a7 */ /* 0x000ee4000802007f */
[----:B---3--:R-:W-:Y:S05]  /*9e00*/  @!P1 BRA `(.L_x_24) ;  /* 0xfffffffc00f09947 */ /* 0x008fea000383ffff */
[----:B------:R-:W-:Y:S05]  /*9e10*/  BRA `(.L_x_23) ;  /* 0xffffff7800b87947 */ /* 0x000fea000383ffff */
.L_x_29:
[----:B--2---:R-:W-:-:S04]  /*9e20*/  IMAD.U32 R5, RZ, RZ, UR4 ;  /* 0x00000004ff057e24 */ /* 0x004fc8000f8e00ff */
[----:B------:R2:W3:Y:S03]  /*9e30*/  SYNCS.PHASECHK.TRANS64.TRYWAIT P1, [R5+URZ], R4 ;  /* 0x00000004050075a7 */ /* 0x0004e6000802017f */
[----:B---3--:R-:W-:Y:S05]  /*9e40*/  @!P1 NANOSLEEP.SYNCS 0x989680 ;  /* 0x009896800000995d */ /* 0x008fea0003900000 */
[----:B------:R-:W3:Y:S02]  /*9e50*/  @!P1 SYNCS.PHASECHK.TRANS64 P1, [R5+URZ], R4 ;  /* 0x00000004050095a7 */ /* 0x000ee4000802007f */
[----:B---3--:R-:W-:Y:S05]  /*9e60*/  @!P1 BRA `(.L_x_29) ;  /* 0xfffffffc00ec9947 */ /* 0x008fea000383ffff */
[----:B------:R-:W-:Y:S05]  /*9e70*/  BRA `(.L_x_28) ;  /* 0xffffff7c00887947 */ /* 0x000fea000383ffff */
.L_x_35:
[----:B-1----:R1:W2:Y:S02]  /*9e80*/  SYNCS.PHASECHK.TRANS64.TRYWAIT P0, [R161+URZ+0x10], R0 ;  /* 0x00001000a10075a7 */ /* 0x0022a4000800017f */
[----:B--2---:R-:W-:Y:S05]  /*9e90*/  @!P0 NANOSLEEP.SYNCS 0x989680 ;  /* 0x009896800000895d */ /* 0x004fea0003900000 */
[----:B------:R-:W2:Y:S02]  /*9ea0*/  @!P0 SYNCS.PHASECHK.TRANS64 P0, [R161+URZ+0x10], R0 ;  /* 0x00001000a10085a7 */ /* 0x000ea4000800007f */
[----:B--2---:R-:W-:Y:S05]  /*9eb0*/  @!P0 BRA `(.L_x_35) ;  /* 0xfffffffc00f08947 */ /* 0x004fea000383ffff */
[----:B------:R-:W-:Y:S05]  /*9ec0*/  BRA `(.L_x_322) ;  /* 0xffffff8000d47947 */ /* 0x000fea000383ffff */
.L_x_300:
[----:B------:R-:W-:Y:S01]  /*9ed0*/  BSSY B1, `(.L_x_323) ;  /* 0x0000006000017945 */ /* 0x000fe20003800000 */
[----:B------:R-:W-:-:S07]  /*9ee0*/  IMAD.MOV.U32 R15, RZ, RZ, -0x1 ;  /* 0xffffffffff0f7424 */ /* 0x000fce00078e00ff */
[----:B-----5:R-:W-:Y:S05]  /*9ef0*/  WARPSYNC.COLLECTIVE R15, `(.L_x_324) ;  /* 0x000000000f0c7348 */ /* 0x020fea0003c00000 */
[----:B------:R-:W-:Y:S02]  /*9f00*/  ELECT P6, UR62, PT ;  /* 0x00000000003e782f */ /* 0x000fe400038c0000 */
[----:B------:R-:W-:Y:S01]  /*9f10*/  MOV R14, UR62 ;  /* 0x0000003e000e7c02 */ /* 0x000fe20008000f00 */
[----:B-----5:R-:W-:Y:S10]  /*9f20*/  ENDCOLLECTIVE ;  /* 0x000000000000791b */ /* 0x020ff40003800000 */
.L_x_324:
[----:B------:R-:W-:Y:S05]  /*9f30*/  BSYNC B1 ;  /* 0x0000000000017941 */ /* 0x000fea0003800000 */
.L_x_323:
[----:B------:R-:W-:Y:S05]  /*9f40*/  BRA `(.L_x_325) ;  /* 0xffffffec00d47947 */ /* 0x000fea000383ffff */
.L_x_303:
[----:B0-----:R0:W1:Y:S02]  /*9f50*/  SYNCS.PHASECHK.TRANS64.TRYWAIT P1, [R12+URZ+0x28], R5 ;  /* 0x000028050c0075a7 */ /* 0x001064000802017f */
[----:B-1----:R-:W-:Y:S05]  /*9f60*/  @!P1 NANOSLEEP.SYNCS 0x989680 ;  /* 0x009896800000995d */ /* 0x002fea0003900000 */
[----:B------:R-:W1:Y:S02]  /*9f70*/  @!P1 SYNCS.PHASECHK.TRANS64 P1, [R12+URZ+0x28], R5 ;  /* 0x000028050c0095a7 */ /* 0x000e64000802007f */
[----:B-1----:R-:W-:Y:S05]  /*9f80*/  @!P1 BRA `(.L_x_303) ;  /* 0xfffffffc00f09947 */ /* 0x002fea000383ffff */
[----:B------:R-:W-:Y:S05]  /*9f90*/  BRA `(.L_x_326) ;  /* 0xfffffff000087947 */ /* 0x000fea000383ffff */
.L_x_312:
[----:B------:R-:W-:Y:S01]  /*9fa0*/  BSSY B0, `(.L_x_327) ;  /* 0x0000006000007945 */ /* 0x000fe20003800000 */
[----:B------:R-:W-:-:S07]  /*9fb0*/  IMAD.MOV.U32 R15, RZ, RZ, -0x1 ;  /* 0xffffffffff0f7424 */ /* 0x000fce00078e00ff */
[----:B-----5:R-:W-:Y:S05]  /*9fc0*/  WARPSYNC.COLLECTIVE R15, `(.L_x_328) ;  /* 0x000000000f0c7348 */ /* 0x020fea0003c00000 */
[----:B------:R-:W-:Y:S02]  /*9fd0*/  ELECT P6, UR62, PT ;  /* 0x00000000003e782f */ /* 0x000fe400038c0000 */
[----:B------:R-:W-:Y:S01]  /*9fe0*/  MOV R14, UR62 ;  /* 0x0000003e000e7c02 */ /* 0x000fe20008000f00 */
[----:B-----5:R-:W-:Y:S10]  /*9ff0*/  ENDCOLLECTIVE ;  /* 0x000000000000791b */ /* 0x020ff40003800000 */
.L_x_328:
[----:B------:R-:W-:Y:S05]  /*a000*/  BSYNC B0 ;  /* 0x0000000000007941 */ /* 0x000fea0003800000 */
.L_x_327:
[----:B------:R-:W-:Y:S05]  /*a010*/  BRA `(.L_x_329) ;  /* 0xfffffff800807947 */ /* 0x000fea000383ffff */
.L_x_316:
[----:B0-----:R0:W1:Y:S02]  /*a020*/  SYNCS.PHASECHK.TRANS64.TRYWAIT P0, [R7+URZ], R2 ;  /* 0x00000002070075a7 */ /* 0x001064000800017f */
[----:B-1----:R-:W-:Y:S05]  /*a030*/  @!P0 NANOSLEEP.SYNCS 0x989680 ;  /* 0x009896800000895d */ /* 0x002fea0003900000 */
[----:B------:R-:W1:Y:S02]  /*a040*/  @!P0 SYNCS.PHASECHK.TRANS64 P0, [R7+URZ], R2 ;  /* 0x00000002070085a7 */ /* 0x000e64000800007f */
[----:B-1----:R-:W-:Y:S05]  /*a050*/  @!P0 BRA `(.L_x_316) ;  /* 0xfffffffc00f08947 */ /* 0x002fea000383ffff */
[----:B------:R-:W-:Y:S05]  /*a060*/  BRA `(.L_x_330) ;  /* 0xfffffff800c07947 */ /* 0x000fea000383ffff */
.L_x_317:
[----:B0-----:R0:W1:Y:S02]  /*a070*/  SYNCS.PHASECHK.TRANS64.TRYWAIT P0, [R9+URZ], R4 ;  /* 0x00000004090075a7 */ /* 0x001064000800017f */
[----:B-1----:R-:W-:Y:S05]  /*a080*/  @!P0 NANOSLEEP.SYNCS 0x989680 ;  /* 0x009896800000895d */ /* 0x002fea0003900000 */
[----:B------:R-:W1:Y:S02]  /*a090*/  @!P0 SYNCS.PHASECHK.TRANS64 P0, [R9+URZ], R4 ;  /* 0x00000004090085a7 */ /* 0x000e64000800007f */
[----:B-1----:R-:W-:Y:S05]  /*a0a0*/  @!P0 BRA `(.L_x_317) ;  /* 0xfffffffc00f08947 */ /* 0x002fea000383ffff */
[----:B------:R-:W-:Y:S05]  /*a0b0*/  BRA `(.L_x_331) ;  /* 0xfffffff800d07947 */ /* 0x000fea000383ffff */
.L_x_318:
[----:B0-----:R0:W1:Y:S02]  /*a0c0*/  SYNCS.PHASECHK.TRANS64.TRYWAIT P0, [R6+URZ], R5 ;  /* 0x00000005060075a7 */ /* 0x001064000800017f */
[----:B-1----:R-:W-:Y:S05]  /*a0d0*/  @!P0 NANOSLEEP.SYNCS 0x989680 ;  /* 0x009896800000895d */ /* 0x002fea0003900000 */
[----:B------:R-:W1:Y:S02]  /*a0e0*/  @!P0 SYNCS.PHASECHK.TRANS64 P0, [R6+URZ], R5 ;  /* 0x00000005060085a7 */ /* 0x000e64000800007f */
[----:B-1----:R-:W-:Y:S05]  /*a0f0*/  @!P0 BRA `(.L_x_318) ;  /* 0xfffffffc00f08947 */ /* 0x002fea000383ffff */
[----:B------:R-:W-:Y:S05]  /*a100*/  BRA `(.L_x_332) ;  /* 0xfffffff800e07947 */ /* 0x000fea000383ffff */
.L_x_319:
[----:B-1----:R1:W2:Y:S02]  /*a110*/  SYNCS.PHASECHK.TRANS64.TRYWAIT P0, [R9+URZ], R4 ;  /* 0x00000004090075a7 */ /* 0x0022a4000800017f */
[----:B--2---:R-:W-:Y:S05]  /*a120*/  @!P0 NANOSLEEP.SYNCS 0x989680 ;  /* 0x009896800000895d */ /* 0x004fea0003900000 */
[----:B------:R-:W2:Y:S02]  /*a130*/  @!P0 SYNCS.PHASECHK.TRANS64 P0, [R9+URZ], R4 ;  /* 0x00000004090085a7 */ /* 0x000ea4000800007f */
[----:B--2---:R-:W-:Y:S05]  /*a140*/  @!P0 BRA `(.L_x_319) ;  /* 0xfffffffc00f08947 */ /* 0x004fea000383ffff */
[----:B------:R-:W-:Y:S05]  /*a150*/  BRA `(.L_x_333) ;  /* 0xfffffff800e87947 */ /* 0x000fea000383ffff */
.L_x_334:
[----:B------:R-:W-:-:S00]  /*a160*/  BRA `(.L_x_334) ;  /* 0xfffffffc00fc7947 */ /* 0x000fc0000383ffff */
[----:B------:R-:W-:-:S00]  /*a170*/  NOP ;  /* 0x0000000000007918 */ /* 0x000fc00000000000 */
        /* <DEDUP_REMOVED lines=8> */
.L_x_335:


//--------------------- .nv.global.init           --------------------------
	.section	.nv.global.init,"aw",@progbits
.nv.global.init:
	.type		$str$22,@object
	.size		$str$22,($str$23 - $str$22)
$str$22:
        /*0000*/ 	.byte	0x6b, 0x5f, 0x74, 0x69, 0x6c, 0x65, 0x5f, 0x63, 0x6f, 0x75, 0x6e, 0x74, 0x20, 0x3e, 0x3d, 0x20
        /*0010*/ 	.byte	0x31, 0x00
	.type		$str$23,@object
	.size		$str$23,(__unnamed_1 - $str$23)
$str$23:
        /*0012*/ 	.byte	0x2f, 0x74, 0x6d, 0x70, 0x2f, 0x63, 0x75, 0x74, 0x6c, 0x61, 0x73, 0x73, 0x5f, 0x73, 0x77, 0x65
        /*0022*/ 	.byte	0x65, 0x70, 0x5f, 0x73, 0x72, 0x63, 0x2f, 0x69, 0x6e, 0x63, 0x6c, 0x75, 0x64, 0x65, 0x2f, 0x63
        /*0032*/ 	.byte	0x75, 0x74, 0x6c, 0x61, 0x73, 0x73, 0x2f, 0x67, 0x65, 0x6d, 0x6d, 0x2f, 0x63, 0x6f, 0x6c, 0x6c
        /*0042*/ 	.byte	0x65, 0x63, 0x74, 0x69, 0x76, 0x65, 0x2f, 0x73, 0x6d, 0x39, 0x30, 0x5f, 0x6d, 0x6d, 0x61, 0x5f
        /*0052*/ 	.byte	0x74, 0x6d, 0x61, 0x5f, 0x67, 0x6d, 0x6d, 0x61, 0x5f, 0x73, 0x73, 0x5f, 0x77, 0x61, 0x72, 0x70
        /*0062*/ 	.byte	0x73, 0x70, 0x65, 0x63, 0x69, 0x61, 0x6c, 0x69, 0x7a, 0x65, 0x64, 0x2e, 0x68, 0x70, 0x70, 0x00
	.type		__unnamed_1,@object
	.size		__unnamed_1,(.L_0 - __unnamed_1)
__unnamed_1:
        /*0072*/ 	.byte	0x76, 0x6f, 0x69, 0x64, 0x20, 0x63, 0x75, 0x74, 0x6c, 0x61, 0x73, 0x73, 0x3a, 0x3a, 0x67, 0x65
        /* <DEDUP_REMOVED lines=172> */
        /*0b42*/ 	.byte	0x3a, 0x69, 0x64, 0x65, 0x6e, 0x74, 0x69, 0x74, 0x79, 0x5d, 0x00
.L_0:


//--------------------- .nv.shared._ZN7cutlass13device_kernelINS_4gemm6kernel13GemmUniversalIN4cute5tupleIJiiiiEEENS1_10collective13CollectiveMmaINS1_34MainloopSm90TmaGmmaWarpSpecializedILi5ENS5_IJNS4_1CILi2EEENSA_ILi1EEESC_EEENS1_32KernelTmaWarpSpecializedPingpongEEENS5_IJNSA_ILi64EEENSA_ILi256EEENSA_ILi128EEEEEEaNS5_IJlSC_lEEEaSK_NS4_8TiledMMAINS4_8MMA_AtomIJNS4_4SM904GMMA27MMA_64x256x32_S32S8S8_SS_TNEEEENS4_6LayoutINS5_IJSC_SC_SC_EEENS5_IJNSA_ILi0EEEST_ST_EEEEENS5_IJNS4_10UnderscoreESW_SW_EEEEENS4_13SM90_TMA_LOADENS4_14ComposedLayoutINS4_7SwizzleILi3ELi4ELi3EEENS4_18smem_ptr_flag_bitsILi8EEENSR_INS5_IJNSA_ILi8EEESI_EEENS5_IJSI_SC_EEEEEEEvNS4_8identityENS4_23SM90_TMA_LOAD_MULTICASTES19_vS1A_EENS_8epilogue10collective6detail29Sm90TmaWarpSpecializedAdapterINS1E_15DefaultEpilogueIaSK_SK_NS1D_6thread17LinearCombinationIaLi1EiiLNS1I_9ScaleType4KindE0ELNS_15FloatRoundStyleE2EaEENS1_15EpilogueDefaultEEEEEvvEEEEvNT_6ParamsE --------------------------
	.section	.nv.shared._ZN7cutlass13device_kernelINS_4gemm6kernel13GemmUniversalIN4cute5tupleIJiiiiEEENS1_10collective13CollectiveMmaINS1_34MainloopSm90TmaGmmaWarpSpecializedILi5ENS5_IJNS4_1CILi2EEENSA_ILi1EEESC_EEENS1_32KernelTmaWarpSpecializedPingpongEEENS5_IJNSA_ILi64EEENSA_ILi256EEENSA_ILi128EEEEEEaNS5_IJlSC_lEEEaSK_NS4_8TiledMMAINS4_8MMA_AtomIJNS4_4SM904GMMA27MMA_64x256x32_S32S8S8_SS_TNEEEENS4_6LayoutINS5_IJSC_SC_SC_EEENS5_IJNSA_ILi0EEEST_ST_EEEEENS5_IJNS4_10UnderscoreESW_SW_EEEEENS4_13SM90_TMA_LOADENS4_14ComposedLayoutINS4_7SwizzleILi3ELi4ELi3EEENS4_18smem_ptr_flag_bitsILi8EEENSR_INS5_IJNSA_ILi8EEESI_EEENS5_IJSI_SC_EEEEEEEvNS4_8identityENS4_23SM90_TMA_LOAD_MULTICASTES19_vS1A_EENS_8epilogue10collective6detail29Sm90TmaWarpSpecializedAdapterINS1E_15DefaultEpilogueIaSK_SK_NS1D_6thread17LinearCombinationIaLi1EiiLNS1I_9ScaleType4KindE0ELNS_15FloatRoundStyleE2EaEENS1_15EpilogueDefaultEEEEEvvEEEEvNT_6ParamsE,"aw",@nobits
	.sectionflags	@""
	.align	16
	.zero		1024


//--------------------- .nv.shared.reserved.0     --------------------------
	.section	.nv.shared.reserved.0,"aw",@nobits
	.weak		__nv_reservedSMEM_offset_0_alias
	.size		__nv_reservedSMEM_offset_0_alias, 0, 0
	.other		__nv_reservedSMEM_offset_0_alias,@"STO_CUDA_RESERVED_SHARED STV_DEFAULT"
__nv_reservedSMEM_offset_0_alias:
	.zero		0


//--------------------- .nv.global                --------------------------
	.section	.nv.global,"aw",@nobits
.nv.global:
	.type		_ZN39_INTERNAL_f5bbdc74_4_k_cu_e0451674_55364cute1_E,@object
	.size		_ZN39_INTERNAL_f5bbdc74_4_k_cu_e0451674_55364cute1_E,(_ZN39_INTERNAL_f5bbdc74_4_k_cu_e0451674_55364cuda3std3__45__cpo6cbeginE - _ZN39_INTERNAL_f5bbdc74_4_k_cu_e0451674_55364cute1_E)
_ZN39_INTERNAL_f5bbdc74_4_k_cu_e0451674_55364cute1_E:
	.zero		1
	.type		_ZN39_INTERNAL_f5bbdc74_4_k_cu_e0451674_55364cuda3std3__45__cpo6cbeginE,@object
	.size		_ZN39_INTERNAL_f5bbdc74_4_k_cu_e0451674_55364cuda3std3__45__cpo6cbeginE,(_ZN39_INTERNAL_f5bbdc74_4_k_cu_e0451674_55364cuda3std3__48in_placeE - _ZN39_INTERNAL_f5bbdc74_4_k_cu_e0451674_55364cuda3std3__45__cpo6cbeginE)
_ZN39_INTERNAL_f5bbdc74_4_k_cu_e0451674_55364cuda3std3__45__cpo6cbeginE:
	.zero		1
	.type		_ZN39_INTERNAL_f5bbdc74_4_k_cu_e0451674_55364cuda3std3__48in_placeE,@object
	.size		_ZN39_INTERNAL_f5bbdc74_4_k_cu_e0451674_55364cuda3std3__48in_placeE,(_ZN39_INTERNAL_f5bbdc74_4_k_cu_e0451674_55364cuda3std6ranges3__45__cpo9iter_moveE - _ZN39_INTERNAL_f5bbdc74_4_k_cu_e0451674_55364cuda3std3__48in_placeE)
_ZN39_INTERNAL_f5bbdc74_4_k_cu_e0451674_55364cuda3std3__48in_placeE:
	.zero		1
	.type		_ZN39_INTERNAL_f5bbdc74_4_k_cu_e0451674_55364cuda3std6ranges3__45__cpo9iter_moveE,@object
	.size		_ZN39_INTERNAL_f5bbdc74_4_k_cu_e0451674_55364cuda3std6ranges3__45__cpo9iter_moveE,(_ZN39_INTERNAL_f5bbdc74_4_k_cu_e0451674_55364cuda3std3__45__cpo5beginE - _ZN39_INTERNAL_f5bbdc74_4_k_cu_e0451674_55364cuda3std6ranges3__45__cpo9iter_moveE)
_ZN39_INTERNAL_f5bbdc74_4_k_cu_e0451674_55364cuda3std6ranges3__45__cpo9iter_moveE:
	.zero		1
	.type		_ZN39_INTERNAL_f5bbdc74_4_k_cu_e0451674_55364cuda3std3__45__cpo5beginE,@object
	.size		_ZN39_INTERNAL_f5bbdc74_4_k_cu_e0451674_55364cuda3std3__45__cpo5beginE,(_ZN39_INTERNAL_f5bbdc74_4_k_cu_e0451674_55364cuda3std3__441_GLOBAL__N__f5bbdc74_4_k_cu_e0451674_55366ignoreE - _ZN39_INTERNAL_f5bbdc74_4_k_cu_e0451674_55364cuda3std3__45__cpo5beginE)
_ZN39_INTERNAL_f5bbdc74_4_k_cu_e0451674_55364cuda3std3__45__cpo5beginE:
	.zero		1
	.type		_ZN39_INTERNAL_f5bbdc74_4_k_cu_e0451674_55364cuda3std3__441_GLOBAL__N__f5bbdc74_4_k_cu_e0451674_55366ignoreE,@object
	.size		_ZN39_INTERNAL_f5bbdc74_4_k_cu_e0451674_55364cuda3std3__441_GLOBAL__N__f5bbdc74_4_k_cu_e0451674_55366ignoreE,(_ZN39_INTERNAL_f5bbdc74_4_k_cu_e0451674_55364cute7productE - _ZN39_INTERNAL_f5bbdc74_4_k_cu_e0451674_55364cuda3std3__441_GLOBAL__N__f5bbdc74_4_k_cu_e0451674_55366ignoreE)
_ZN39_INTERNAL_f5bbdc74_4_k_cu_e0451674_55364cuda3std3__441_GLOBAL__N__f5bbdc74_4_k_cu_e0451674_55366ignoreE:
	.zero		1
	.type		_ZN39_INTERNAL_f5bbdc74_4_k_cu_e0451674_55364cute7productE,@object
	.size		_ZN39_INTERNAL_f5bbdc74_4_k_cu_e0451674_55364cute7productE,(_ZN39_INTERNAL_f5bbdc74_4_k_cu_e0451674_55364cuda3std3__45__cpo3endE - _ZN39_INTERNAL_f5bbdc74_4_k_cu_e0451674_55364cute7productE)
_ZN39_INTERNAL_f5bbdc74_4_k_cu_e0451674_55364cute7productE:
	.zero		1
	.type		_ZN39_INTERNAL_f5bbdc74_4_k_cu_e0451674_55364cuda3std3__45__cpo3endE,@object
	.size		_ZN39_INTERNAL_f5bbdc74_4_k_cu_e0451674_55364cuda3std3__45__cpo3endE,(_ZN39_INTERNAL_f5bbdc74_4_k_cu_e0451674_55364cuda3std3__419piecewise_constructE - _ZN39_INTERNAL_f5bbdc74_4_k_cu_e0451674_55364cuda3std3__45__cpo3endE)
_ZN39_INTERNAL_f5bbdc74_4_k_cu_e0451674_55364cuda3std3__45__cpo3endE:
	.zero		1
	.type		_ZN39_INTERNAL_f5bbdc74_4_k_cu_e0451674_55364cuda3std3__419piecewise_constructE,@object
	.size		_ZN39_INTERNAL_f5bbdc74_4_k_cu_e0451674_55364cuda3std3__419piecewise_constructE,(_ZN39_INTERNAL_f5bbdc74_4_k_cu_e0451674_55364cuda3std3__45__cpo4cendE - _ZN39_INTERNAL_f5bbdc74_4_k_cu_e0451674_55364cuda3std3__419piecewise_constructE)
_ZN39_INTERNAL_f5bbdc74_4_k_cu_e0451674_55364cuda3std3__419piecewise_constructE:
	.zero		1
	.type		_ZN39_INTERNAL_f5bbdc74_4_k_cu_e0451674_55364cuda3std3__45__cpo4cendE,@object
	.size		_ZN39_INTERNAL_f5bbdc74_4_k_cu_e0451674_55364cuda3std3__45__cpo4cendE,(_ZN39_INTERNAL_f5bbdc74_4_k_cu_e0451674_55364cuda3std6ranges3__45__cpo4swapE - _ZN39_INTERNAL_f5bbdc74_4_k_cu_e0451674_55364cuda3std3__45__cpo4cendE)
_ZN39_INTERNAL_f5bbdc74_4_k_cu_e0451674_55364cuda3std3__45__cpo4cendE:
	.zero		1
	.type		_ZN39_INTERNAL_f5bbdc74_4_k_cu_e0451674_55364cuda3std6ranges3__45__cpo4swapE,@object
	.size		_ZN39_INTERNAL_f5bbdc74_4_k_cu_e0451674_55364cuda3std6ranges3__45__cpo4swapE,(.L_8 - _ZN39_INTERNAL_f5bbdc74_4_k_cu_e0451674_55364cuda3std6ranges3__45__cpo4swapE)
_ZN39_INTERNAL_f5bbdc74_4_k_cu_e0451674_55364cuda3std6ranges3__45__cpo4swapE:
	.zero		1
.L_8:


//--------------------- .nv.constant0._ZN7cutlass13device_kernelINS_4gemm6kernel13GemmUniversalIN4cute5tupleIJiiiiEEENS1_10collective13CollectiveMmaINS1_34MainloopSm90TmaGmmaWarpSpecializedILi5ENS5_IJNS4_1CILi2EEENSA_ILi1EEESC_EEENS1_32KernelTmaWarpSpecializedPingpongEEENS5_IJNSA_ILi64EEENSA_ILi256EEENSA_ILi128EEEEEEaNS5_IJlSC_lEEEaSK_NS4_8TiledMMAINS4_8MMA_AtomIJNS4_4SM904GMMA27MMA_64x256x32_S32S8S8_SS_TNEEEENS4_6LayoutINS5_IJSC_SC_SC_EEENS5_IJNSA_ILi0EEEST_ST_EEEEENS5_IJNS4_10UnderscoreESW_SW_EEEEENS4_13SM90_TMA_LOADENS4_14ComposedLayoutINS4_7SwizzleILi3ELi4ELi3EEENS4_18smem_ptr_flag_bitsILi8EEENSR_INS5_IJNSA_ILi8EEESI_EEENS5_IJSI_SC_EEEEEEEvNS4_8identityENS4_23SM90_TMA_LOAD_MULTICASTES19_vS1A_EENS_8epilogue10collective6detail29Sm90TmaWarpSpecializedAdapterINS1E_15DefaultEpilogueIaSK_SK_NS1D_6thread17LinearCombinationIaLi1EiiLNS1I_9ScaleType4KindE0ELNS_15FloatRoundStyleE2EaEENS1_15EpilogueDefaultEEEEEvvEEEEvNT_6ParamsE --------------------------
	.section	.nv.constant0._ZN7cutlass13device_kernelINS_4gemm6kernel13GemmUniversalIN4cute5tupleIJiiiiEEENS1_10collective13CollectiveMmaINS1_34MainloopSm90TmaGmmaWarpSpecializedILi5ENS5_IJNS4_1CILi2EEENSA_ILi1EEESC_EEENS1_32KernelTmaWarpSpecializedPingpongEEENS5_IJNSA_ILi64EEENSA_ILi256EEENSA_ILi128EEEEEEaNS5_IJlSC_lEEEaSK_NS4_8TiledMMAINS4_8MMA_AtomIJNS4_4SM904GMMA27MMA_64x256x32_S32S8S8_SS_TNEEEENS4_6LayoutINS5_IJSC_SC_SC_EEENS5_IJNSA_ILi0EEEST_ST_EEEEENS5_IJNS4_10UnderscoreESW_SW_EEEEENS4_13SM90_TMA_LOADENS4_14ComposedLayoutINS4_7SwizzleILi3ELi4ELi3EEENS4_18smem_ptr_flag_bitsILi8EEENSR_INS5_IJNSA_ILi8EEESI_EEENS5_IJSI_SC_EEEEEEEvNS4_8identityENS4_23SM90_TMA_LOAD_MULTICASTES19_vS1A_EENS_8epilogue10collective6detail29Sm90TmaWarpSpecializedAdapterINS1E_15DefaultEpilogueIaSK_SK_NS1D_6thread17LinearCombinationIaLi1EiiLNS1I_9ScaleType4KindE0ELNS_15FloatRoundStyleE2EaEENS1_15EpilogueDefaultEEEEEvvEEEEvNT_6ParamsE,"a",@progbits
	.sectionflags	@""
	.align	4
.nv.constant0._ZN7cutlass13device_kernelINS_4gemm6kernel13GemmUniversalIN4cute5tupleIJiiiiEEENS1_10collective13CollectiveMmaINS1_34MainloopSm90TmaGmmaWarpSpecializedILi5ENS5_IJNS4_1CILi2EEENSA_ILi1EEESC_EEENS1_32KernelTmaWarpSpecializedPingpongEEENS5_IJNSA_ILi64EEENSA_ILi256EEENSA_ILi128EEEEEEaNS5_IJlSC_lEEEaSK_NS4_8TiledMMAINS4_8MMA_AtomIJNS4_4SM904GMMA27MMA_64x256x32_S32S8S8_SS_TNEEEENS4_6LayoutINS5_IJSC_SC_SC_EEENS5_IJNSA_ILi0EEEST_ST_EEEEENS5_IJNS4_10UnderscoreESW_SW_EEEEENS4_13SM90_TMA_LOADENS4_14ComposedLayoutINS4_7SwizzleILi3ELi4ELi3EEENS4_18smem_ptr_flag_bitsILi8EEENSR_INS5_IJNSA_ILi8EEESI_EEENS5_IJSI_SC_EEEEEEEvNS4_8identityENS4_23SM90_TMA_LOAD_MULTICASTES19_vS1A_EENS_8epilogue10collective6detail29Sm90TmaWarpSpecializedAdapterINS1E_15DefaultEpilogueIaSK_SK_NS1D_6thread17LinearCombinationIaLi1EiiLNS1I_9ScaleType4KindE0ELNS_15FloatRoundStyleE2EaEENS1_15EpilogueDefaultEEEEEvvEEEEvNT_6ParamsE:
	.zero		1664


//--------------------- SYMBOLS --------------------------

	.type		.nv.reservedSmem.offset0,@object
	.size		.nv.reservedSmem.offset0,0x4
	.type		__assertfail,@function
